	.target	sm_100a

	.elftype	@"ET_EXEC"


//--------------------- .note.nv.tkinfo           --------------------------
	.section	.note.nv.tkinfo,"",@"SHT_NOTE"
	.sectionflags	@"SHF_NOTE_NV_TKINFO"
	.tkinfo
        /*0018*/ 	.word	0x00000002
        /*0030*/ 	.string	""
        /*0030*/ 	.string	"ptxas"
        /*0030*/ 	.string	"Cuda compilation tools, release 13.0, V13.0.88"
        /*0030*/ 	.string	"Build cuda_13.0.r13.0/compiler.36424714_0"
        /*0030*/ 	.string	"-arch sm_100a -m 64 "



//--------------------- .note.nv.cuinfo           --------------------------
	.section	.note.nv.cuinfo,"",@"SHT_NOTE"
	.sectionflags	@"SHF_NOTE_NV_CUINFO"
        /*0018*/ 	.short	0x0002
        /*001a*/ 	.short	0x0064
        /*001c*/ 	.short	0x0082
	.zero		2


//--------------------- .nv.info                  --------------------------
	.section	.nv.info,"",@"SHT_CUDA_INFO"
	.align	4


	//----- nvinfo : EIATTR_REGCOUNT
	.align		4
        /*0000*/ 	.byte	0x04, 0x2f
        /*0002*/ 	.short	(.L_20 - .L_19)
	.align		4
.L_19:
        /*0004*/ 	.word	index@(_ZN7cutlass13device_kernelINS_4gemm6kernel13GemmUniversalIN4cute5tupleIJiiiiEEENS1_10collective13CollectiveMmaINS1_35MainloopSm100TmaUmmaWarpSpecializedILi4ELi2ELi2ENS5_IJNS4_1CILi2EEESB_NSA_ILi1EEEEEEEENS5_IJNSA_ILi256EEESF_NSA_ILi128EEEEEENS_12float_e5m2_tENS5_IJlSC_lEEESI_SJ_NS4_8TiledMMAINS4_8MMA_AtomIJNS4_10MMA_TraitsINS4_25SM100_MMA_F8F6F4_2x1SM_SSEJSI_SI_fSF_SF_NS4_17integral_constantINS4_4UMMA5MajorELSQ_0EEESR_NSO_INSP_7ScaleInELSS_0EEEST_EEEEEENS4_6LayoutINS5_IJSC_SC_SC_EEENS5_IJNSA_ILi0EEESY_SY_EEEEENS5_IJNS4_10UnderscoreES11_S11_EEEEENS4_28SM100_TMA_2SM_LOAD_MULTICASTENS4_14ComposedLayoutINS4_7SwizzleILi3ELi4ELi3EEENS4_18smem_ptr_flag_bitsILi8EEENSW_INS5_IJNSA_ILi8EEESG_EEENS5_IJSG_SC_EEEEEEEvNS4_8identityENS4_18SM100_TMA_2SM_LOADES1E_vS1F_EENS_8epilogue10collective18CollectiveEpilogueINS1I_23Sm100TmaWarpSpecializedILi4ELi2ELi64ELb0ELb0EEEJNS5_IJSG_SF_SG_EEENS5_IJNSW_ISG_SC_EENSW_INSA_ILi64EEESC_EEEEESI_SJ_SI_SJ_NS1I_6fusion15FusionCallbacksIS1M_NS1S_17LinearCombinationISI_fSI_fLNS_15FloatRoundStyleE2EEES1N_S1R_JEEENS4_5SM1004TMEM4LOAD26SM100_TMEM_LOAD_32dp32b64xENS4_13SM90_TMA_LOADENS15_INS16_ILi2ELi4ELi3EEES19_NSW_INS5_IJS1A_S1P_EEENS5_IJS1P_SC_EEEEEEENS4_39AutoVectorizingCopyWithAssumedAlignmentILi128EEENS4_14SM90_TMA_STOREES27_S29_S29_EEEvvEEEEvNT_6ParamsE)
        /*0008*/ 	.word	0x000000cf


	//----- nvinfo : EIATTR_FRAME_SIZE
	.align		4
.L_20:
        /*000c*/ 	.byte	0x04, 0x11
        /*000e*/ 	.short	(.L_22 - .L_21)
	.align		4
.L_21:
        /*0010*/ 	.word	index@($__internal_2_$__cuda_sm10x_tcgen05_guardrail_trap_unallocated_columns_being_dealloced)
        /*0014*/ 	.word	0x00000000


	//----- nvinfo : EIATTR_FRAME_SIZE
	.align		4
.L_22:
        /*0018*/ 	.byte	0x04, 0x11
        /*001a*/ 	.short	(.L_24 - .L_23)
	.align		4
.L_23:
        /*001c*/ 	.word	index@($__internal_1_$__cuda_sm10x_tcgen05_guardrail_trap_phase_invalid_during_alloc)
        /*0020*/ 	.word	0x00000000


	//----- nvinfo : EIATTR_FRAME_SIZE
	.align		4
.L_24:
        /*0024*/ 	.byte	0x04, 0x11
        /*0026*/ 	.short	(.L_26 - .L_25)
	.align		4
.L_25:
        /*0028*/ 	.word	index@($__internal_0_$__cuda_sm10x_tcgen05_guardrail_trap_col_being_dealloced_not_returned_by_alloc)
        /*002c*/ 	.word	0x00000000


	//----- nvinfo : EIATTR_FRAME_SIZE
	.align		4
.L_26:
        /*0030*/ 	.byte	0x04, 0x11
        /*0032*/ 	.short	(.L_28 - .L_27)
	.align		4
.L_27:
        /*0034*/ 	.word	index@(_ZN7cutlass13device_kernelINS_4gemm6kernel13GemmUniversalIN4cute5tupleIJiiiiEEENS1_10collective13CollectiveMmaINS1_35MainloopSm100TmaUmmaWarpSpecializedILi4ELi2ELi2ENS5_IJNS4_1CILi2EEESB_NSA_ILi1EEEEEEEENS5_IJNSA_ILi256EEESF_NSA_ILi128EEEEEENS_12float_e5m2_tENS5_IJlSC_lEEESI_SJ_NS4_8TiledMMAINS4_8MMA_AtomIJNS4_10MMA_TraitsINS4_25SM100_MMA_F8F6F4_2x1SM_SSEJSI_SI_fSF_SF_NS4_17integral_constantINS4_4UMMA5MajorELSQ_0EEESR_NSO_INSP_7ScaleInELSS_0EEEST_EEEEEENS4_6LayoutINS5_IJSC_SC_SC_EEENS5_IJNSA_ILi0EEESY_SY_EEEEENS5_IJNS4_10UnderscoreES11_S11_EEEEENS4_28SM100_TMA_2SM_LOAD_MULTICASTENS4_14ComposedLayoutINS4_7SwizzleILi3ELi4ELi3EEENS4_18smem_ptr_flag_bitsILi8EEENSW_INS5_IJNSA_ILi8EEESG_EEENS5_IJSG_SC_EEEEEEEvNS4_8identityENS4_18SM100_TMA_2SM_LOADES1E_vS1F_EENS_8epilogue10collective18CollectiveEpilogueINS1I_23Sm100TmaWarpSpecializedILi4ELi2ELi64ELb0ELb0EEEJNS5_IJSG_SF_SG_EEENS5_IJNSW_ISG_SC_EENSW_INSA_ILi64EEESC_EEEEESI_SJ_SI_SJ_NS1I_6fusion15FusionCallbacksIS1M_NS1S_17LinearCombinationISI_fSI_fLNS_15FloatRoundStyleE2EEES1N_S1R_JEEENS4_5SM1004TMEM4LOAD26SM100_TMEM_LOAD_32dp32b64xENS4_13SM90_TMA_LOADENS15_INS16_ILi2ELi4ELi3EEES19_NSW_INS5_IJS1A_S1P_EEENS5_IJS1P_SC_EEEEEEENS4_39AutoVectorizingCopyWithAssumedAlignmentILi128EEENS4_14SM90_TMA_STOREES27_S29_S29_EEEvvEEEEvNT_6ParamsE)
        /*0038*/ 	.word	0x00000000


	//----- nvinfo : EIATTR_MIN_STACK_SIZE
	.align		4
.L_28:
        /*003c*/ 	.byte	0x04, 0x12
        /*003e*/ 	.short	(.L_30 - .L_29)
	.align		4
.L_29:
        /*0040*/ 	.word	index@(_ZN7cutlass13device_kernelINS_4gemm6kernel13GemmUniversalIN4cute5tupleIJiiiiEEENS1_10collective13CollectiveMmaINS1_35MainloopSm100TmaUmmaWarpSpecializedILi4ELi2ELi2ENS5_IJNS4_1CILi2EEESB_NSA_ILi1EEEEEEEENS5_IJNSA_ILi256EEESF_NSA_ILi128EEEEEENS_12float_e5m2_tENS5_IJlSC_lEEESI_SJ_NS4_8TiledMMAINS4_8MMA_AtomIJNS4_10MMA_TraitsINS4_25SM100_MMA_F8F6F4_2x1SM_SSEJSI_SI_fSF_SF_NS4_17integral_constantINS4_4UMMA5MajorELSQ_0EEESR_NSO_INSP_7ScaleInELSS_0EEEST_EEEEEENS4_6LayoutINS5_IJSC_SC_SC_EEENS5_IJNSA_ILi0EEESY_SY_EEEEENS5_IJNS4_10UnderscoreES11_S11_EEEEENS4_28SM100_TMA_2SM_LOAD_MULTICASTENS4_14ComposedLayoutINS4_7SwizzleILi3ELi4ELi3EEENS4_18smem_ptr_flag_bitsILi8EEENSW_INS5_IJNSA_ILi8EEESG_EEENS5_IJSG_SC_EEEEEEEvNS4_8identityENS4_18SM100_TMA_2SM_LOADES1E_vS1F_EENS_8epilogue10collective18CollectiveEpilogueINS1I_23Sm100TmaWarpSpecializedILi4ELi2ELi64ELb0ELb0EEEJNS5_IJSG_SF_SG_EEENS5_IJNSW_ISG_SC_EENSW_INSA_ILi64EEESC_EEEEESI_SJ_SI_SJ_NS1I_6fusion15FusionCallbacksIS1M_NS1S_17LinearCombinationISI_fSI_fLNS_15FloatRoundStyleE2EEES1N_S1R_JEEENS4_5SM1004TMEM4LOAD26SM100_TMEM_LOAD_32dp32b64xENS4_13SM90_TMA_LOADENS15_INS16_ILi2ELi4ELi3EEES19_NSW_INS5_IJS1A_S1P_EEENS5_IJS1P_SC_EEEEEEENS4_39AutoVectorizingCopyWithAssumedAlignmentILi128EEENS4_14SM90_TMA_STOREES27_S29_S29_EEEvvEEEEvNT_6ParamsE)
        /*0044*/ 	.word	0x00000000
.L_30:


//--------------------- .nv.compat                --------------------------
	.section	.nv.compat,"",@"SHT_CUDA_COMPAT_INFO"
	.align	4
        /*0000*/ 	.byte	0x02, 0x09, 0x01, 0x00, 0x02, 0x02, 0x02, 0x00, 0x02, 0x05, 0x05, 0x00, 0x03, 0x07, 0x01, 0x01
        /*0010*/ 	.byte	0x02, 0x03, 0x01, 0x00, 0x02, 0x06, 0x01, 0x00, 0x04, 0x0b, 0x08, 0x00, 0x09, 0x00, 0x00, 0x00
        /*0020*/ 	.byte	0x00, 0x00, 0x00, 0x00


//--------------------- .nv.info._ZN7cutlass13device_kernelINS_4gemm6kernel13GemmUniversalIN4cute5tupleIJiiiiEEENS1_10collective13CollectiveMmaINS1_35MainloopSm100TmaUmmaWarpSpecializedILi4ELi2ELi2ENS5_IJNS4_1CILi2EEESB_NSA_ILi1EEEEEEEENS5_IJNSA_ILi256EEESF_NSA_ILi128EEEEEENS_12float_e5m2_tENS5_IJlSC_lEEESI_SJ_NS4_8TiledMMAINS4_8MMA_AtomIJNS4_10MMA_TraitsINS4_25SM100_MMA_F8F6F4_2x1SM_SSEJSI_SI_fSF_SF_NS4_17integral_constantINS4_4UMMA5MajorELSQ_0EEESR_NSO_INSP_7ScaleInELSS_0EEEST_EEEEEENS4_6LayoutINS5_IJSC_SC_SC_EEENS5_IJNSA_ILi0EEESY_SY_EEEEENS5_IJNS4_10UnderscoreES11_S11_EEEEENS4_28SM100_TMA_2SM_LOAD_MULTICASTENS4_14ComposedLayoutINS4_7SwizzleILi3ELi4ELi3EEENS4_18smem_ptr_flag_bitsILi8EEENSW_INS5_IJNSA_ILi8EEESG_EEENS5_IJSG_SC_EEEEEEEvNS4_8identityENS4_18SM100_TMA_2SM_LOADES1E_vS1F_EENS_8epilogue10collective18CollectiveEpilogueINS1I_23Sm100TmaWarpSpecializedILi4ELi2ELi64ELb0ELb0EEEJNS5_IJSG_SF_SG_EEENS5_IJNSW_ISG_SC_EENSW_INSA_ILi64EEESC_EEEEESI_SJ_SI_SJ_NS1I_6fusion15FusionCallbacksIS1M_NS1S_17LinearCombinationISI_fSI_fLNS_15FloatRoundStyleE2EEES1N_S1R_JEEENS4_5SM1004TMEM4LOAD26SM100_TMEM_LOAD_32dp32b64xENS4_13SM90_TMA_LOADENS15_INS16_ILi2ELi4ELi3EEES19_NSW_INS5_IJS1A_S1P_EEENS5_IJS1P_SC_EEEEEEENS4_39AutoVectorizingCopyWithAssumedAlignmentILi128EEENS4_14SM90_TMA_STOREES27_S29_S29_EEEvvEEEEvNT_6ParamsE --------------------------
	.section	.nv.info._ZN7cutlass13device_kernelINS_4gemm6kernel13GemmUniversalIN4cute5tupleIJiiiiEEENS1_10collective13CollectiveMmaINS1_35MainloopSm100TmaUmmaWarpSpecializedILi4ELi2ELi2ENS5_IJNS4_1CILi2EEESB_NSA_ILi1EEEEEEEENS5_IJNSA_ILi256EEESF_NSA_ILi128EEEEEENS_12float_e5m2_tENS5_IJlSC_lEEESI_SJ_NS4_8TiledMMAINS4_8MMA_AtomIJNS4_10MMA_TraitsINS4_25SM100_MMA_F8F6F4_2x1SM_SSEJSI_SI_fSF_SF_NS4_17integral_constantINS4_4UMMA5MajorELSQ_0EEESR_NSO_INSP_7ScaleInELSS_0EEEST_EEEEEENS4_6LayoutINS5_IJSC_SC_SC_EEENS5_IJNSA_ILi0EEESY_SY_EEEEENS5_IJNS4_10UnderscoreES11_S11_EEEEENS4_28SM100_TMA_2SM_LOAD_MULTICASTENS4_14ComposedLayoutINS4_7SwizzleILi3ELi4ELi3EEENS4_18smem_ptr_flag_bitsILi8EEENSW_INS5_IJNSA_ILi8EEESG_EEENS5_IJSG_SC_EEEEEEEvNS4_8identityENS4_18SM100_TMA_2SM_LOADES1E_vS1F_EENS_8epilogue10collective18CollectiveEpilogueINS1I_23Sm100TmaWarpSpecializedILi4ELi2ELi64ELb0ELb0EEEJNS5_IJSG_SF_SG_EEENS5_IJNSW_ISG_SC_EENSW_INSA_ILi64EEESC_EEEEESI_SJ_SI_SJ_NS1I_6fusion15FusionCallbacksIS1M_NS1S_17LinearCombinationISI_fSI_fLNS_15FloatRoundStyleE2EEES1N_S1R_JEEENS4_5SM1004TMEM4LOAD26SM100_TMEM_LOAD_32dp32b64xENS4_13SM90_TMA_LOADENS15_INS16_ILi2ELi4ELi3EEES19_NSW_INS5_IJS1A_S1P_EEENS5_IJS1P_SC_EEEEEEENS4_39AutoVectorizingCopyWithAssumedAlignmentILi128EEENS4_14SM90_TMA_STOREES27_S29_S29_EEEvvEEEEvNT_6ParamsE,"",@"SHT_CUDA_INFO"
	.sectionflags	@""
	.align	4


	//----- nvinfo : EIATTR_CUDA_API_VERSION
	.align		4
        /*0000*/ 	.byte	0x04, 0x37
        /*0002*/ 	.short	(.L_32 - .L_31)
.L_31:
        /*0004*/ 	.word	0x00000082


	//----- nvinfo : EIATTR_KPARAM_INFO
	.align		4
.L_32:
        /*0008*/ 	.byte	0x04, 0x17
        /*000a*/ 	.short	(.L_34 - .L_33)
.L_33:
        /*000c*/ 	.word	0x00000000
        /*0010*/ 	.short	0x0000
        /*0012*/ 	.short	0x0000
        /*0014*/ 	.byte	0x00, 0xf0, 0x01, 0x20


	//----- nvinfo : EIATTR_AT_ENTRY_FRAGMENTS
	.align		4
.L_34:
        /*0018*/ 	.byte	0x04, 0x4f
        /*001a*/ 	.short	(.L_36 - .L_35)


	//   ....[0]....
.L_35:
        /*001c*/ 	.word	0x00000007


	//----- nvinfo : EIATTR_RESERVED_SMEM_USED
	.align		4
.L_36:
        /*0020*/ 	.byte	0x01, 0x41
	.zero		2


	//----- nvinfo : EIATTR_SPARSE_MMA_MASK
	.align		4
        /*0024*/ 	.byte	0x03, 0x50
        /*0026*/ 	.short	0x0000


	//----- nvinfo : EIATTR_TCGEN05_2CTA_USED
	.align		4
        /*0028*/ 	.byte	0x01, 0x52
	.zero		2


	//----- nvinfo : EIATTR_MAXREG_COUNT
	.align		4
        /*002c*/ 	.byte	0x03, 0x1b
        /*002e*/ 	.short	0x00ff


	//----- nvinfo : EIATTR_NUM_BARRIERS
	.align		4
        /*0030*/ 	.byte	0x02, 0x4c
        /*0032*/ 	.byte	0x07
	.zero		1


	//----- nvinfo : EIATTR_EXTERNS
	.align		4
        /*0034*/ 	.byte	0x04, 0x0f
        /*0036*/ 	.short	(.L_38 - .L_37)


	//   ....[0]....
	.align		4
.L_37:
        /*0038*/ 	.word	index@(__assertfail)


	//----- nvinfo : EIATTR_MERCURY_ISA_VERSION
	.align		4
.L_38:
        /*003c*/ 	.byte	0x03, 0x5f
        /*003e*/ 	.short	0x0101


	//----- nvinfo : EIATTR_INT_WARP_WIDE_INSTR_OFFSETS
	.align		4
        /*0040*/ 	.byte	0x04, 0x31
        /*0042*/ 	.short	(.L_40 - .L_39)


	//   ....[0]....
.L_39:
        /*0044*/ 	.word	0x00000d30


	//   ....[1]....
        /*0048*/ 	.word	0x00000dd0


	//   ....[2]....
        /*004c*/ 	.word	0x00004180


	//   ....[3]....
        /*0050*/ 	.word	0x000041a0


	//   ....[4]....
        /*0054*/ 	.word	0x000041d0


	//   ....[5]....
        /*0058*/ 	.word	0x00004d10


	//   ....[6]....
        /*005c*/ 	.word	0x00004d80


	//   ....[7]....
        /*0060*/ 	.word	0x00004e60


	//   ....[8]....
        /*0064*/ 	.word	0x00004ee0


	//   ....[9]....
        /*0068*/ 	.word	0x00004fe0


	//   ....[10]....
        /*006c*/ 	.word	0x00005060


	//   ....[11]....
        /*0070*/ 	.word	0x00005150


	//   ....[12]....
        /*0074*/ 	.word	0x00005200


	//----- nvinfo : EIATTR_COOP_GROUP_MASK_REGIDS
	.align		4
.L_40:
        /*0078*/ 	.byte	0x04, 0x29
        /*007a*/ 	.short	(.L_42 - .L_41)


	//   ....[0]....
.L_41:
        /*007c*/ 	.word	0xffffffff


	//   ....[1]....
        /*0080*/ 	.word	0xffffffff


	//   ....[2]....
        /*0084*/ 	.word	0xffffffff


	//   ....[3]....
        /*0088*/ 	.word	0xffffffff


	//   ....[4]....
        /*008c*/ 	.word	0xffffffff


	//   ....[5]....
        /*0090*/ 	.word	0xffffffff


	//   ....[6]....
        /*0094*/ 	.word	0xffffffff


	//   ....[7]....
        /*0098*/ 	.word	0xffffffff


	//   ....[8]....
        /*009c*/ 	.word	0xffffffff


	//   ....[9]....
        /*00a0*/ 	.word	0xffffffff


	//   ....[10]....
        /*00a4*/ 	.word	0xffffffff


	//   ....[11]....
        /*00a8*/ 	.word	0xffffffff


	//   ....[12]....
        /*00ac*/ 	.word	0xffffffff


	//   ....[13]....
        /*00b0*/ 	.word	0xffffffff


	//----- nvinfo : EIATTR_COOP_GROUP_INSTR_OFFSETS
	.align		4
.L_42:
        /*00b4*/ 	.byte	0x04, 0x28
        /*00b6*/ 	.short	(.L_44 - .L_43)


	//   ....[0]....
.L_43:
        /*00b8*/ 	.word	0x000000b0


	//   ....[1]....
        /*00bc*/ 	.word	0x00000520


	//   ....[2]....
        /*00c0*/ 	.word	0x000006e0


	//   ....[3]....
        /*00c4*/ 	.word	0x00000870


	//   ....[4]....
        /*00c8*/ 	.word	0x00000960


	//   ....[5]....
        /*00cc*/ 	.word	0x00000ac0


	//   ....[6]....
        /*00d0*/ 	.word	0x00000c10


	//   ....[7]....
        /*00d4*/ 	.word	0x00000e50


	//   ....[8]....
        /*00d8*/ 	.word	0x000021c0


	//   ....[9]....
        /*00dc*/ 	.word	0x00003080


	//   ....[10]....
        /*00e0*/ 	.word	0x00003550


	//   ....[11]....
        /*00e4*/ 	.word	0x00003580


	//   ....[12]....
        /*00e8*/ 	.word	0x00004080


	//   ....[13]....
        /*00ec*/ 	.word	0x00004290


	//----- nvinfo : EIATTR_VRC_CTA_INIT_COUNT
	.align		4
.L_44:
        /*00f0*/ 	.byte	0x02, 0x4a
        /*00f2*/ 	.byte	0x80
	.zero		1


	//----- nvinfo : EIATTR_SYSCALL_OFFSETS
	.align		4
        /*00f4*/ 	.byte	0x04, 0x46
        /*00f6*/ 	.short	(.L_46 - .L_45)


	//   ....[0]....
.L_45:
        /*00f8*/ 	.word	0x00005e80


	//   ....[1]....
        /*00fc*/ 	.word	0x00005fc0


	//   ....[2]....
        /*0100*/ 	.word	0x00006850


	//   ....[3]....
        /*0104*/ 	.word	0x00007e70


	//   ....[4]....
        /*0108*/ 	.word	0x00009420


	//   ....[5]....
        /*010c*/ 	.word	0x0000a9f0


	//----- nvinfo : EIATTR_MBARRIER_INSTR_OFFSETS
	.align		4
.L_46:
        /*0110*/ 	.byte	0x04, 0x39
        /*0112*/ 	.short	(.L_48 - .L_47)


	//   ....[0]....
.L_47:
        /*0114*/ 	.word	0x00000650
        /*0118*/ 	.word	0x000000ff
        /*011c*/ 	.word	0x00000000
        /*0120*/ 	.short	0x0100
        /*0122*/ 	.byte	0x04
	.zero		1


	//   ....[1]....
        /*0124*/ 	.word	0x00000660
        /*0128*/ 	.word	0x000000ff
        /*012c*/ 	.word	0x00000020
        /*0130*/ 	.short	0x0100
        /*0132*/ 	.byte	0x04
	.zero		1


	//   ....[2]....
        /*0134*/ 	.word	0x00000670
        /*0138*/ 	.word	0x000000ff
        /*013c*/ 	.word	0x00000008
        /*0140*/ 	.short	0x0100
        /*0142*/ 	.byte	0x04
	.zero		1


	//   ....[3]....
        /*0144*/ 	.word	0x00000680
        /*0148*/ 	.word	0x000000ff
        /*014c*/ 	.word	0x00000028
        /*0150*/ 	.short	0x0100
        /*0152*/ 	.byte	0x04
	.zero		1


	//   ....[4]....
        /*0154*/ 	.word	0x00000690
        /*0158*/ 	.word	0x000000ff
        /*015c*/ 	.word	0x00000010
        /*0160*/ 	.short	0x0100
        /*0162*/ 	.byte	0x04
	.zero		1


	//   ....[5]....
        /*0164*/ 	.word	0x000006a0
        /*0168*/ 	.word	0x000000ff
        /*016c*/ 	.word	0x00000030
        /*0170*/ 	.short	0x0100
        /*0172*/ 	.byte	0x04
	.zero		1


	//   ....[6]....
        /*0174*/ 	.word	0x000006b0
        /*0178*/ 	.word	0x000000ff
        /*017c*/ 	.word	0x00000018
        /*0180*/ 	.short	0x0100
        /*0182*/ 	.byte	0x04
	.zero		1


	//   ....[7]....
        /*0184*/ 	.word	0x000006c0
        /*0188*/ 	.word	0x000000ff
        /*018c*/ 	.word	0x00000038
        /*0190*/ 	.short	0x0100
        /*0192*/ 	.byte	0x04
	.zero		1


	//   ....[8]....
        /*0194*/ 	.word	0x000007e0
        /*0198*/ 	.word	0x000000ff
        /*019c*/ 	.word	0x00000040
        /*01a0*/ 	.short	0x0100
        /*01a2*/ 	.byte	0x04
	.zero		1


	//   ....[9]....
        /*01a4*/ 	.word	0x000007f0
        /*01a8*/ 	.word	0x000000ff
        /*01ac*/ 	.word	0x00000060
        /*01b0*/ 	.short	0x0100
        /*01b2*/ 	.byte	0x04
	.zero		1


	//   ....[10]....
        /*01b4*/ 	.word	0x00000800
        /*01b8*/ 	.word	0x000000ff
        /*01bc*/ 	.word	0x00000048
        /*01c0*/ 	.short	0x0100
        /*01c2*/ 	.byte	0x04
	.zero		1


	//   ....[11]....
        /*01c4*/ 	.word	0x00000810
        /*01c8*/ 	.word	0x000000ff
        /*01cc*/ 	.word	0x00000068
        /*01d0*/ 	.short	0x0100
        /*01d2*/ 	.byte	0x04
	.zero		1


	//   ....[12]....
        /*01d4*/ 	.word	0x00000820
        /*01d8*/ 	.word	0x000000ff
        /*01dc*/ 	.word	0x00000050
        /*01e0*/ 	.short	0x0100
        /*01e2*/ 	.byte	0x04
	.zero		1


	//   ....[13]....
        /*01e4*/ 	.word	0x00000830
        /*01e8*/ 	.word	0x000000ff
        /*01ec*/ 	.word	0x00000070
        /*01f0*/ 	.short	0x0100
        /*01f2*/ 	.byte	0x04
	.zero		1


	//   ....[14]....
        /*01f4*/ 	.word	0x00000840
        /*01f8*/ 	.word	0x000000ff
        /*01fc*/ 	.word	0x00000058
        /*0200*/ 	.short	0x0100
        /*0202*/ 	.byte	0x04
	.zero		1


	//   ....[15]....
        /*0204*/ 	.word	0x00000850
        /*0208*/ 	.word	0x000000ff
        /*020c*/ 	.word	0x00000078
        /*0210*/ 	.short	0x0100
        /*0212*/ 	.byte	0x04
	.zero		1


	//   ....[16]....
        /*0214*/ 	.word	0x00000930
        /*0218*/ 	.word	0x000000ff
        /*021c*/ 	.word	0x00000080
        /*0220*/ 	.short	0x0100
        /*0222*/ 	.byte	0x06
	.zero		1


	//   ....[17]....
        /*0224*/ 	.word	0x00000940
        /*0228*/ 	.word	0x000000ff
        /*022c*/ 	.word	0x00000088
        /*0230*/ 	.short	0x0100
        /*0232*/ 	.byte	0x06
	.zero		1


	//   ....[18]....
        /*0234*/ 	.word	0x00000a70
        /*0238*/ 	.word	0x000000ff
        /*023c*/ 	.word	0x00000090
        /*0240*/ 	.short	0x0100
        /*0242*/ 	.byte	0x06
	.zero		1


	//   ....[19]....
        /*0244*/ 	.word	0x00000a80
        /*0248*/ 	.word	0x000000ff
        /*024c*/ 	.word	0x000000a0
        /*0250*/ 	.short	0x0100
        /*0252*/ 	.byte	0x06
	.zero		1


	//   ....[20]....
        /*0254*/ 	.word	0x00000a90
        /*0258*/ 	.word	0x000000ff
        /*025c*/ 	.word	0x00000098
        /*0260*/ 	.short	0x0100
        /*0262*/ 	.byte	0x06
	.zero		1


	//   ....[21]....
        /*0264*/ 	.word	0x00000aa0
        /*0268*/ 	.word	0x000000ff
        /*026c*/ 	.word	0x000000a8
        /*0270*/ 	.short	0x0100
        /*0272*/ 	.byte	0x06
	.zero		1


	//   ....[22]....
        /*0274*/ 	.word	0x00000bc0
        /*0278*/ 	.word	0x000000ff
        /*027c*/ 	.word	0x000000b0
        /*0280*/ 	.short	0x0100
        /*0282*/ 	.byte	0x04
	.zero		1


	//   ....[23]....
        /*0284*/ 	.word	0x00000bd0
        /*0288*/ 	.word	0x000000ff
        /*028c*/ 	.word	0x000000c0
        /*0290*/ 	.short	0x0100
        /*0292*/ 	.byte	0x04
	.zero		1


	//   ....[24]....
        /*0294*/ 	.word	0x00000be0
        /*0298*/ 	.word	0x000000ff
        /*029c*/ 	.word	0x000000b8
        /*02a0*/ 	.short	0x0100
        /*02a2*/ 	.byte	0x04
	.zero		1


	//   ....[25]....
        /*02a4*/ 	.word	0x00000bf0
        /*02a8*/ 	.word	0x000000ff
        /*02ac*/ 	.word	0x000000c8
        /*02b0*/ 	.short	0x0100
        /*02b2*/ 	.byte	0x04
	.zero		1


	//   ....[26]....
        /*02b4*/ 	.word	0x00000ce0
        /*02b8*/ 	.word	0x000000ff
        /*02bc*/ 	.word	0x000000d0
        /*02c0*/ 	.short	0x0100
        /*02c2*/ 	.byte	0x04
	.zero		1


	//   ....[27]....
        /*02c4*/ 	.word	0x00000cf0
        /*02c8*/ 	.word	0x000000ff
        /*02cc*/ 	.word	0x000000e0
        /*02d0*/ 	.short	0x0100
        /*02d2*/ 	.byte	0x04
	.zero		1


	//   ....[28]....
        /*02d4*/ 	.word	0x00000d00
        /*02d8*/ 	.word	0x000000ff
        /*02dc*/ 	.word	0x000000d8
        /*02e0*/ 	.short	0x0100
        /*02e2*/ 	.byte	0x04
	.zero		1


	//   ....[29]....
        /*02e4*/ 	.word	0x00000d10
        /*02e8*/ 	.word	0x000000ff
        /*02ec*/ 	.word	0x000000e8
        /*02f0*/ 	.short	0x0100
        /*02f2*/ 	.byte	0x04
	.zero		1


	//   ....[30]....
        /*02f4*/ 	.word	0x00000e10
        /*02f8*/ 	.word	0x000000ff
        /*02fc*/ 	.word	0x000000f0
        /*0300*/ 	.short	0x0100
        /*0302*/ 	.byte	0x06
	.zero		1


	//   ....[31]....
        /*0304*/ 	.word	0x000019e0
        /*0308*/ 	.word	0x00000003
        /*030c*/ 	.word	0x000000e0
        /*0310*/ 	.short	0x010a
        /*0312*/ 	.byte	0xff
	.zero		1


	//   ....[32]....
        /*0314*/ 	.word	0x00001a10
        /*0318*/ 	.word	0x00000003
        /*031c*/ 	.word	0x000000d0
        /*0320*/ 	.short	0x0101
        /*0322*/ 	.byte	0xff
	.zero		1


	//   ....[33]....
        /*0324*/ 	.word	0x00001ad0
        /*0328*/ 	.word	0x000000ff
        /*032c*/ 	.word	0x00000020
        /*0330*/ 	.short	0x010a
        /*0332*/ 	.byte	0x04
	.zero		1


	//   ....[34]....
        /*0334*/ 	.word	0x00001ba0
        /*0338*/ 	.word	0x000000ff
        /*033c*/ 	.word	0x00000020
        /*0340*/ 	.short	0x010a
        /*0342*/ 	.byte	0x21
	.zero		1


	//   ....[35]....
        /*0344*/ 	.word	0x00001d50
        /*0348*/ 	.word	0x000000ff
        /*034c*/ 	.word	0x00000020
        /*0350*/ 	.short	0x010a
        /*0352*/ 	.byte	0x05
	.zero		1


	//   ....[36]....
        /*0354*/ 	.word	0x00001e60
        /*0358*/ 	.word	0x000000ff
        /*035c*/ 	.word	0x00000088
        /*0360*/ 	.short	0x0101
        /*0362*/ 	.byte	0x06
	.zero		1


	//   ....[37]....
        /*0364*/ 	.word	0x00001e80
        /*0368*/ 	.word	0x000000ff
        /*036c*/ 	.word	0x00000020
        /*0370*/ 	.short	0x010a
        /*0372*/ 	.byte	0x04
	.zero		1


	//   ....[38]....
        /*0374*/ 	.word	0x00001f00
        /*0378*/ 	.word	0x000000ff
        /*037c*/ 	.word	0x00000020
        /*0380*/ 	.short	0x010a
        /*0382*/ 	.byte	0x11
	.zero		1


	//   ....[39]....
        /*0384*/ 	.word	0x00002090
        /*0388*/ 	.word	0x000000ff
        /*038c*/ 	.word	0x00000020
        /*0390*/ 	.short	0x010a
        /*0392*/ 	.byte	0x05
	.zero		1


	//   ....[40]....
        /*0394*/ 	.word	0x000021f0
        /*0398*/ 	.word	0x00000003
        /*039c*/ 	.word	0x00000090
        /*03a0*/ 	.short	0x010a
        /*03a2*/ 	.byte	0xff
	.zero		1


	//   ....[41]....
        /*03a4*/ 	.word	0x00002340
        /*03a8*/ 	.word	0x00000000
        /*03ac*/ 	.word	0x00000000
        /*03b0*/ 	.short	0x0101
        /*03b2*/ 	.byte	0xff
	.zero		1


	//   ....[42]....
        /*03b4*/ 	.word	0x00002900
        /*03b8*/ 	.word	0x000000ff
        /*03bc*/ 	.word	0x00000000
        /*03c0*/ 	.short	0x010a
        /*03c2*/ 	.byte	0x04
	.zero		1


	//   ....[43]....
        /*03c4*/ 	.word	0x00002990
        /*03c8*/ 	.word	0x000000ff
        /*03cc*/ 	.word	0x00000000
        /*03d0*/ 	.short	0x010a
        /*03d2*/ 	.byte	0x05
	.zero		1


	//   ....[44]....
        /*03d4*/ 	.word	0x00002a20
        /*03d8*/ 	.word	0x000000ff
        /*03dc*/ 	.word	0x00000000
        /*03e0*/ 	.short	0x010a
        /*03e2*/ 	.byte	0x05
	.zero		1


	//   ....[45]....
        /*03e4*/ 	.word	0x00002ac0
        /*03e8*/ 	.word	0x00000000
        /*03ec*/ 	.word	0x00000000
        /*03f0*/ 	.short	0x010a
        /*03f2*/ 	.byte	0xff
	.zero		1


	//   ....[46]....
        /*03f4*/ 	.word	0x00002be0
        /*03f8*/ 	.word	0x00000000
        /*03fc*/ 	.word	0x000000d0
        /*0400*/ 	.short	0x010a
        /*0402*/ 	.byte	0xff
	.zero		1


	//   ....[47]....
        /*0404*/ 	.word	0x00002c50
        /*0408*/ 	.word	0x00000004
        /*040c*/ 	.word	0x00000000
        /*0410*/ 	.short	0x0101
        /*0412*/ 	.byte	0xff
	.zero		1


	//   ....[48]....
        /*0414*/ 	.word	0x00002c70
        /*0418*/ 	.word	0x000000ff
        /*041c*/ 	.word	0x000000a0
        /*0420*/ 	.short	0x010a
        /*0422*/ 	.byte	0x04
	.zero		1


	//   ....[49]....
        /*0424*/ 	.word	0x00002d90
        /*0428*/ 	.word	0x00000000
        /*042c*/ 	.word	0x00000090
        /*0430*/ 	.short	0x010a
        /*0432*/ 	.byte	0xff
	.zero		1


	//   ....[50]....
        /*0434*/ 	.word	0x00002e90
        /*0438*/ 	.word	0x00000000
        /*043c*/ 	.word	0x00000000
        /*0440*/ 	.short	0x0101
        /*0442*/ 	.byte	0xff
	.zero		1


	//   ....[51]....
        /*0444*/ 	.word	0x00002f20
        /*0448*/ 	.word	0x000000ff
        /*044c*/ 	.word	0x000000a0
        /*0450*/ 	.short	0x0106
        /*0452*/ 	.byte	0x04
	.zero		1


	//   ....[52]....
        /*0454*/ 	.word	0x00002f40
        /*0458*/ 	.word	0x000000ff
        /*045c*/ 	.word	0x000000a0
        /*0460*/ 	.short	0x010a
        /*0462*/ 	.byte	0x04
	.zero		1


	//   ....[53]....
        /*0464*/ 	.word	0x00002fd0
        /*0468*/ 	.word	0x000000ff
        /*046c*/ 	.word	0x000000a0
        /*0470*/ 	.short	0x0106
        /*0472*/ 	.byte	0x07
	.zero		1


	//   ....[54]....
        /*0474*/ 	.word	0x00003010
        /*0478*/ 	.word	0x00000000
        /*047c*/ 	.word	0x000000a0
        /*0480*/ 	.short	0x010a
        /*0482*/ 	.byte	0xff
	.zero		1


	//   ....[55]....
        /*0484*/ 	.word	0x00003250
        /*0488*/ 	.word	0x000000ff
        /*048c*/ 	.word	0x00000008
        /*0490*/ 	.short	0x010a
        /*0492*/ 	.byte	0x05
	.zero		1


	//   ....[56]....
        /*0494*/ 	.word	0x00003270
        /*0498*/ 	.word	0x000000ff
        /*049c*/ 	.word	0x00000008
        /*04a0*/ 	.short	0x010a
        /*04a2*/ 	.byte	0x05
	.zero		1


	//   ....[57]....
        /*04a4*/ 	.word	0x00003400
        /*04a8*/ 	.word	0x000000ff
        /*04ac*/ 	.word	0x00000008
        /*04b0*/ 	.short	0x010a
        /*04b2*/ 	.byte	0x05
	.zero		1


	//   ....[58]....
        /*04b4*/ 	.word	0x00003420
        /*04b8*/ 	.word	0x000000ff
        /*04bc*/ 	.word	0x00000008
        /*04c0*/ 	.short	0x010a
        /*04c2*/ 	.byte	0x05
	.zero		1


	//   ....[59]....
        /*04c4*/ 	.word	0x000034e0
        /*04c8*/ 	.word	0x000000ff
        /*04cc*/ 	.word	0x00000000
        /*04d0*/ 	.short	0x0101
        /*04d2*/ 	.byte	0x04
	.zero		1


	//   ....[60]....
        /*04d4*/ 	.word	0x00003820
        /*04d8*/ 	.word	0x00000000
        /*04dc*/ 	.word	0x00000090
        /*04e0*/ 	.short	0x010a
        /*04e2*/ 	.byte	0xff
	.zero		1


	//   ....[61]....
        /*04e4*/ 	.word	0x000038e0
        /*04e8*/ 	.word	0x00000000
        /*04ec*/ 	.word	0x00000000
        /*04f0*/ 	.short	0x0101
        /*04f2*/ 	.byte	0xff
	.zero		1


	//   ....[62]....
        /*04f4*/ 	.word	0x000039a0
        /*04f8*/ 	.word	0x000000ff
        /*04fc*/ 	.word	0x00000000
        /*0500*/ 	.short	0x010a
        /*0502*/ 	.byte	0x04
	.zero		1


	//   ....[63]....
        /*0504*/ 	.word	0x000039b0
        /*0508*/ 	.word	0x000000ff
        /*050c*/ 	.word	0x000000c0
        /*0510*/ 	.short	0x010a
        /*0512*/ 	.byte	0x1f
	.zero		1


	//   ....[64]....
        /*0514*/ 	.word	0x00003a60
        /*0518*/ 	.word	0x000000ff
        /*051c*/ 	.word	0x00000000
        /*0520*/ 	.short	0x010a
        /*0522*/ 	.byte	0x05
	.zero		1


	//   ....[65]....
        /*0524*/ 	.word	0x00003b90
        /*0528*/ 	.word	0x000000ff
        /*052c*/ 	.word	0x00000000
        /*0530*/ 	.short	0x010a
        /*0532*/ 	.byte	0x04
	.zero		1


	//   ....[66]....
        /*0534*/ 	.word	0x00003e90
        /*0538*/ 	.word	0x000000ff
        /*053c*/ 	.word	0x00000000
        /*0540*/ 	.short	0x010a
        /*0542*/ 	.byte	0x04
	.zero		1


	//   ....[67]....
        /*0544*/ 	.word	0x00003f30
        /*0548*/ 	.word	0x00000000
        /*054c*/ 	.word	0x00000000
        /*0550*/ 	.short	0x010a
        /*0552*/ 	.byte	0xff
	.zero		1


	//   ....[68]....
        /*0554*/ 	.word	0x00003f70
        /*0558*/ 	.word	0x00000000
        /*055c*/ 	.word	0x00000000
        /*0560*/ 	.short	0x010a
        /*0562*/ 	.byte	0xff
	.zero		1


	//   ....[69]....
        /*0564*/ 	.word	0x00003fe0
        /*0568*/ 	.word	0x000000ff
        /*056c*/ 	.word	0x00000000
        /*0570*/ 	.short	0x0101
        /*0572*/ 	.byte	0x04
	.zero		1


	//   ....[70]....
        /*0574*/ 	.word	0x00004020
        /*0578*/ 	.word	0x000000ff
        /*057c*/ 	.word	0x000000f0
        /*0580*/ 	.short	0x010a
        /*0582*/ 	.byte	0x1a
	.zero		1


	//   ....[71]....
        /*0584*/ 	.word	0x00004070
        /*0588*/ 	.word	0x000000ff
        /*058c*/ 	.word	0x00000000
        /*0590*/ 	.short	0x0101
        /*0592*/ 	.byte	0x04
	.zero		1


	//   ....[72]....
        /*0594*/ 	.word	0x00004510
        /*0598*/ 	.word	0x0000000c
        /*059c*/ 	.word	0x00000090
        /*05a0*/ 	.short	0x010a
        /*05a2*/ 	.byte	0xff
	.zero		1


	//   ....[73]....
        /*05a4*/ 	.word	0x00004680
        /*05a8*/ 	.word	0x00000000
        /*05ac*/ 	.word	0x00000000
        /*05b0*/ 	.short	0x0101
        /*05b2*/ 	.byte	0xff
	.zero		1


	//   ....[74]....
        /*05b4*/ 	.word	0x00004b10
        /*05b8*/ 	.word	0x000000ff
        /*05bc*/ 	.word	0x00000088
        /*05c0*/ 	.short	0x010a
        /*05c2*/ 	.byte	0x15
	.zero		1


	//   ....[75]....
        /*05c4*/ 	.word	0x00004c90
        /*05c8*/ 	.word	0x000000ff
        /*05cc*/ 	.word	0x00000060
        /*05d0*/ 	.short	0x010a
        /*05d2*/ 	.byte	0x15
	.zero		1


	//   ....[76]....
        /*05d4*/ 	.word	0x00004e10
        /*05d8*/ 	.word	0x000000ff
        /*05dc*/ 	.word	0x00000040
        /*05e0*/ 	.short	0x010b
        /*05e2*/ 	.byte	0x15
	.zero		1


	//   ....[77]....
        /*05e4*/ 	.word	0x00004e20
        /*05e8*/ 	.word	0x000000ff
        /*05ec*/ 	.word	0x00000000
        /*05f0*/ 	.short	0x0101
        /*05f2*/ 	.byte	0x06
	.zero		1


	//   ....[78]....
        /*05f4*/ 	.word	0x00004e30
        /*05f8*/ 	.word	0x000000ff
        /*05fc*/ 	.word	0x00000068
        /*0600*/ 	.short	0x010a
        /*0602*/ 	.byte	0x15
	.zero		1


	//   ....[79]....
        /*0604*/ 	.word	0x00004f90
        /*0608*/ 	.word	0x000000ff
        /*060c*/ 	.word	0x00000048
        /*0610*/ 	.short	0x010b
        /*0612*/ 	.byte	0x15
	.zero		1


	//   ....[80]....
        /*0614*/ 	.word	0x00004fa0
        /*0618*/ 	.word	0x000000ff
        /*061c*/ 	.word	0x00000000
        /*0620*/ 	.short	0x0101
        /*0622*/ 	.byte	0x06
	.zero		1


	//   ....[81]....
        /*0624*/ 	.word	0x00004fb0
        /*0628*/ 	.word	0x000000ff
        /*062c*/ 	.word	0x00000070
        /*0630*/ 	.short	0x010a
        /*0632*/ 	.byte	0x15
	.zero		1


	//   ....[82]....
        /*0634*/ 	.word	0x00005100
        /*0638*/ 	.word	0x000000ff
        /*063c*/ 	.word	0x00000050
        /*0640*/ 	.short	0x010b
        /*0642*/ 	.byte	0x15
	.zero		1


	//   ....[83]....
        /*0644*/ 	.word	0x00005110
        /*0648*/ 	.word	0x000000ff
        /*064c*/ 	.word	0x00000000
        /*0650*/ 	.short	0x0101
        /*0652*/ 	.byte	0x06
	.zero		1


	//   ....[84]....
        /*0654*/ 	.word	0x00005120
        /*0658*/ 	.word	0x000000ff
        /*065c*/ 	.word	0x00000078
        /*0660*/ 	.short	0x010a
        /*0662*/ 	.byte	0x15
	.zero		1


	//   ....[85]....
        /*0664*/ 	.word	0x00005320
        /*0668*/ 	.word	0x000000ff
        /*066c*/ 	.word	0x00000058
        /*0670*/ 	.short	0x010b
        /*0672*/ 	.byte	0x15
	.zero		1


	//   ....[86]....
        /*0674*/ 	.word	0x00005330
        /*0678*/ 	.word	0x000000ff
        /*067c*/ 	.word	0x00000000
        /*0680*/ 	.short	0x0101
        /*0682*/ 	.byte	0x25
	.zero		1


	//   ....[87]....
        /*0684*/ 	.word	0x00005360
        /*0688*/ 	.word	0x000000ff
        /*068c*/ 	.word	0x00000060
        /*0690*/ 	.short	0x010a
        /*0692*/ 	.byte	0x15
	.zero		1


	//   ....[88]....
        /*0694*/ 	.word	0x00005380
        /*0698*/ 	.word	0x000000ff
        /*069c*/ 	.word	0x00000068
        /*06a0*/ 	.short	0x010a
        /*06a2*/ 	.byte	0x15
	.zero		1


	//   ....[89]....
        /*06a4*/ 	.word	0x000053a0
        /*06a8*/ 	.word	0x000000ff
        /*06ac*/ 	.word	0x00000070
        /*06b0*/ 	.short	0x010a
        /*06b2*/ 	.byte	0x15
	.zero		1


	//   ....[90]....
        /*06b4*/ 	.word	0x000053e0
        /*06b8*/ 	.word	0x00000000
        /*06bc*/ 	.word	0x00000078
        /*06c0*/ 	.short	0x010a
        /*06c2*/ 	.byte	0xff
	.zero		1


	//   ....[91]....
        /*06c4*/ 	.word	0x00005710
        /*06c8*/ 	.word	0x00000003
        /*06cc*/ 	.word	0x00000090
        /*06d0*/ 	.short	0x010a
        /*06d2*/ 	.byte	0xff
	.zero		1


	//   ....[92]....
        /*06d4*/ 	.word	0x00005890
        /*06d8*/ 	.word	0x00000000
        /*06dc*/ 	.word	0x00000000
        /*06e0*/ 	.short	0x0101
        /*06e2*/ 	.byte	0xff
	.zero		1


	//   ....[93]....
        /*06e4*/ 	.word	0x000063f0
        /*06e8*/ 	.word	0x00000003
        /*06ec*/ 	.word	0x00000040
        /*06f0*/ 	.short	0x010a
        /*06f2*/ 	.byte	0xff
	.zero		1


	//   ....[94]....
        /*06f4*/ 	.word	0x00006430
        /*06f8*/ 	.word	0x000000a3
        /*06fc*/ 	.word	0x000000b0
        /*0700*/ 	.short	0x010a
        /*0702*/ 	.byte	0xff
	.zero		1


	//   ....[95]....
        /*0704*/ 	.word	0x00006560
        /*0708*/ 	.word	0x00000003
        /*070c*/ 	.word	0x00000040
        /*0710*/ 	.short	0x010a
        /*0712*/ 	.byte	0xff
	.zero		1


	//   ....[96]....
        /*0714*/ 	.word	0x000066a0
        /*0718*/ 	.word	0x00000000
        /*071c*/ 	.word	0x00000000
        /*0720*/ 	.short	0x0101
        /*0722*/ 	.byte	0xff
	.zero		1


	//   ....[97]....
        /*0724*/ 	.word	0x00006720
        /*0728*/ 	.word	0x000000a3
        /*072c*/ 	.word	0x000000b0
        /*0730*/ 	.short	0x010a
        /*0732*/ 	.byte	0xff
	.zero		1


	//   ....[98]....
        /*0734*/ 	.word	0x00007ad0
        /*0738*/ 	.word	0x000000bf
        /*073c*/ 	.word	0x00000040
        /*0740*/ 	.short	0x010a
        /*0742*/ 	.byte	0xff
	.zero		1


	//   ....[99]....
        /*0744*/ 	.word	0x00007ba0
        /*0748*/ 	.word	0x000000bf
        /*074c*/ 	.word	0x00000040
        /*0750*/ 	.short	0x010a
        /*0752*/ 	.byte	0xff
	.zero		1


	//   ....[100]....
        /*0754*/ 	.word	0x00007ce0
        /*0758*/ 	.word	0x00000000
        /*075c*/ 	.word	0x00000000
        /*0760*/ 	.short	0x0101
        /*0762*/ 	.byte	0xff
	.zero		1


	//   ....[101]....
        /*0764*/ 	.word	0x00009080
        /*0768*/ 	.word	0x00000000
        /*076c*/ 	.word	0x00000040
        /*0770*/ 	.short	0x010a
        /*0772*/ 	.byte	0xff
	.zero		1


	//   ....[102]....
        /*0774*/ 	.word	0x00009150
        /*0778*/ 	.word	0x00000000
        /*077c*/ 	.word	0x00000040
        /*0780*/ 	.short	0x010a
        /*0782*/ 	.byte	0xff
	.zero		1


	//   ....[103]....
        /*0784*/ 	.word	0x00009290
        /*0788*/ 	.word	0x00000000
        /*078c*/ 	.word	0x00000000
        /*0790*/ 	.short	0x0101
        /*0792*/ 	.byte	0xff
	.zero		1


	//   ....[104]....
        /*0794*/ 	.word	0x0000a660
        /*0798*/ 	.word	0x00000000
        /*079c*/ 	.word	0x00000040
        /*07a0*/ 	.short	0x010a
        /*07a2*/ 	.byte	0xff
	.zero		1


	//   ....[105]....
        /*07a4*/ 	.word	0x0000a730
        /*07a8*/ 	.word	0x00000000
        /*07ac*/ 	.word	0x00000040
        /*07b0*/ 	.short	0x010a
        /*07b2*/ 	.byte	0xff
	.zero		1


	//   ....[106]....
        /*07b4*/ 	.word	0x0000a870
        /*07b8*/ 	.word	0x00000000
        /*07bc*/ 	.word	0x00000000
        /*07c0*/ 	.short	0x0101
        /*07c2*/ 	.byte	0xff
	.zero		1


	//   ....[107]....
        /*07c4*/ 	.word	0x0000aca0
        /*07c8*/ 	.word	0x000000a3
        /*07cc*/ 	.word	0x00000000
        /*07d0*/ 	.short	0x0101
        /*07d2*/ 	.byte	0xff
	.zero		1


	//   ....[108]....
        /*07d4*/ 	.word	0x0000bd10
        /*07d8*/ 	.word	0x00000003
        /*07dc*/ 	.word	0x000000e0
        /*07e0*/ 	.short	0x010a
        /*07e2*/ 	.byte	0xff
	.zero		1


	//   ....[109]....
        /*07e4*/ 	.word	0x0000bd70
        /*07e8*/ 	.word	0x00000000
        /*07ec*/ 	.word	0x00000020
        /*07f0*/ 	.short	0x010a
        /*07f2*/ 	.byte	0xff
	.zero		1


	//   ....[110]....
        /*07f4*/ 	.word	0x0000bdd0
        /*07f8*/ 	.word	0x00000000
        /*07fc*/ 	.word	0x00000020
        /*0800*/ 	.short	0x010a
        /*0802*/ 	.byte	0xff
	.zero		1


	//   ....[111]....
        /*0804*/ 	.word	0x0000be20
        /*0808*/ 	.word	0x00000003
        /*080c*/ 	.word	0x00000090
        /*0810*/ 	.short	0x010a
        /*0812*/ 	.byte	0xff
	.zero		1


	//   ....[112]....
        /*0814*/ 	.word	0x0000be80
        /*0818*/ 	.word	0x00000000
        /*081c*/ 	.word	0x00000000
        /*0820*/ 	.short	0x010a
        /*0822*/ 	.byte	0xff
	.zero		1


	//   ....[113]....
        /*0824*/ 	.word	0x0000bee0
        /*0828*/ 	.word	0x00000000
        /*082c*/ 	.word	0x00000000
        /*0830*/ 	.short	0x010a
        /*0832*/ 	.byte	0xff
	.zero		1


	//   ....[114]....
        /*0834*/ 	.word	0x0000bf40
        /*0838*/ 	.word	0x00000000
        /*083c*/ 	.word	0x00000000
        /*0840*/ 	.short	0x010a
        /*0842*/ 	.byte	0xff
	.zero		1


	//   ....[115]....
        /*0844*/ 	.word	0x0000bf90
        /*0848*/ 	.word	0x00000000
        /*084c*/ 	.word	0x000000d0
        /*0850*/ 	.short	0x010a
        /*0852*/ 	.byte	0xff
	.zero		1


	//   ....[116]....
        /*0854*/ 	.word	0x0000bff0
        /*0858*/ 	.word	0x00000000
        /*085c*/ 	.word	0x000000a0
        /*0860*/ 	.short	0x010a
        /*0862*/ 	.byte	0xff
	.zero		1


	//   ....[117]....
        /*0864*/ 	.word	0x0000c040
        /*0868*/ 	.word	0x00000000
        /*086c*/ 	.word	0x00000090
        /*0870*/ 	.short	0x010a
        /*0872*/ 	.byte	0xff
	.zero		1


	//   ....[118]....
        /*0874*/ 	.word	0x0000c0a0
        /*0878*/ 	.word	0x00000000
        /*087c*/ 	.word	0x000000a0
        /*0880*/ 	.short	0x010a
        /*0882*/ 	.byte	0xff
	.zero		1


	//   ....[119]....
        /*0884*/ 	.word	0x0000c100
        /*0888*/ 	.word	0x00000005
        /*088c*/ 	.word	0x00000008
        /*0890*/ 	.short	0x010a
        /*0892*/ 	.byte	0xff
	.zero		1


	//   ....[120]....
        /*0894*/ 	.word	0x0000c1f0
        /*0898*/ 	.word	0x00000003
        /*089c*/ 	.word	0x00000008
        /*08a0*/ 	.short	0x010a
        /*08a2*/ 	.byte	0xff
	.zero		1


	//   ....[121]....
        /*08a4*/ 	.word	0x0000c240
        /*08a8*/ 	.word	0x00000000
        /*08ac*/ 	.word	0x00000090
        /*08b0*/ 	.short	0x010a
        /*08b2*/ 	.byte	0xff
	.zero		1


	//   ....[122]....
        /*08b4*/ 	.word	0x0000c2a0
        /*08b8*/ 	.word	0x00000000
        /*08bc*/ 	.word	0x000000c0
        /*08c0*/ 	.short	0x010a
        /*08c2*/ 	.byte	0xff
	.zero		1


	//   ....[123]....
        /*08c4*/ 	.word	0x0000c300
        /*08c8*/ 	.word	0x00000000
        /*08cc*/ 	.word	0x00000000
        /*08d0*/ 	.short	0x010a
        /*08d2*/ 	.byte	0xff
	.zero		1


	//   ....[124]....
        /*08d4*/ 	.word	0x0000c360
        /*08d8*/ 	.word	0x00000000
        /*08dc*/ 	.word	0x00000000
        /*08e0*/ 	.short	0x010a
        /*08e2*/ 	.byte	0xff
	.zero		1


	//   ....[125]....
        /*08e4*/ 	.word	0x0000c3c0
        /*08e8*/ 	.word	0x00000000
        /*08ec*/ 	.word	0x000000f0
        /*08f0*/ 	.short	0x010a
        /*08f2*/ 	.byte	0xff
	.zero		1


	//   ....[126]....
        /*08f4*/ 	.word	0x0000c410
        /*08f8*/ 	.word	0x0000000c
        /*08fc*/ 	.word	0x00000090
        /*0900*/ 	.short	0x010a
        /*0902*/ 	.byte	0xff
	.zero		1


	//   ....[127]....
        /*0904*/ 	.word	0x0000c470
        /*0908*/ 	.word	0x00000000
        /*090c*/ 	.word	0x00000088
        /*0910*/ 	.short	0x010a
        /*0912*/ 	.byte	0xff
	.zero		1


	//   ....[128]....
        /*0914*/ 	.word	0x0000c4d0
        /*0918*/ 	.word	0x00000000
        /*091c*/ 	.word	0x00000060
        /*0920*/ 	.short	0x010a
        /*0922*/ 	.byte	0xff
	.zero		1


	//   ....[129]....
        /*0924*/ 	.word	0x0000c530
        /*0928*/ 	.word	0x00000000
        /*092c*/ 	.word	0x00000068
        /*0930*/ 	.short	0x010a
        /*0932*/ 	.byte	0xff
	.zero		1


	//   ....[130]....
        /*0934*/ 	.word	0x0000c590
        /*0938*/ 	.word	0x00000000
        /*093c*/ 	.word	0x00000070
        /*0940*/ 	.short	0x010a
        /*0942*/ 	.byte	0xff
	.zero		1


	//   ....[131]....
        /*0944*/ 	.word	0x0000c5f0
        /*0948*/ 	.word	0x00000000
        /*094c*/ 	.word	0x00000078
        /*0950*/ 	.short	0x010a
        /*0952*/ 	.byte	0xff
	.zero		1


	//   ....[132]....
        /*0954*/ 	.word	0x0000c650
        /*0958*/ 	.word	0x00000000
        /*095c*/ 	.word	0x00000060
        /*0960*/ 	.short	0x010a
        /*0962*/ 	.byte	0xff
	.zero		1


	//   ....[133]....
        /*0964*/ 	.word	0x0000c6b0
        /*0968*/ 	.word	0x00000000
        /*096c*/ 	.word	0x00000068
        /*0970*/ 	.short	0x010a
        /*0972*/ 	.byte	0xff
	.zero		1


	//   ....[134]....
        /*0974*/ 	.word	0x0000c710
        /*0978*/ 	.word	0x00000000
        /*097c*/ 	.word	0x00000070
        /*0980*/ 	.short	0x010a
        /*0982*/ 	.byte	0xff
	.zero		1


	//   ....[135]....
        /*0984*/ 	.word	0x0000c760
        /*0988*/ 	.word	0x00000003
        /*098c*/ 	.word	0x00000090
        /*0990*/ 	.short	0x010a
        /*0992*/ 	.byte	0xff
	.zero		1


	//   ....[136]....
        /*0994*/ 	.word	0x0000c7b0
        /*0998*/ 	.word	0x00000003
        /*099c*/ 	.word	0x00000040
        /*09a0*/ 	.short	0x010a
        /*09a2*/ 	.byte	0xff
	.zero		1


	//   ....[137]....
        /*09a4*/ 	.word	0x0000c800
        /*09a8*/ 	.word	0x000000a3
        /*09ac*/ 	.word	0x000000b0
        /*09b0*/ 	.short	0x010a
        /*09b2*/ 	.byte	0xff
	.zero		1


	//   ....[138]....
        /*09b4*/ 	.word	0x0000c850
        /*09b8*/ 	.word	0x000000bf
        /*09bc*/ 	.word	0x00000040
        /*09c0*/ 	.short	0x010a
        /*09c2*/ 	.byte	0xff
	.zero		1


	//   ....[139]....
        /*09c4*/ 	.word	0x0000c8a0
        /*09c8*/ 	.word	0x00000000
        /*09cc*/ 	.word	0x00000040
        /*09d0*/ 	.short	0x010a
        /*09d2*/ 	.byte	0xff
	.zero		1


	//   ....[140]....
        /*09d4*/ 	.word	0x0000c8f0
        /*09d8*/ 	.word	0x00000000
        /*09dc*/ 	.word	0x00000040
        /*09e0*/ 	.short	0x010a
        /*09e2*/ 	.byte	0xff
	.zero		1


	//----- nvinfo : EIATTR_NUM_MBARRIERS
	.align		4
.L_48:
        /*09e4*/ 	.byte	0x03, 0x38
        /*09e6*/ 	.short	0x001f


	//----- nvinfo : EIATTR_EXIT_INSTR_OFFSETS
	.align		4
        /*09e8*/ 	.byte	0x04, 0x1c
        /*09ea*/ 	.short	(.L_50 - .L_49)


	//   ....[0]....
.L_49:
        /*09ec*/ 	.word	0x00002af0


	//   ....[1]....
        /*09f0*/ 	.word	0x00002fe0


	//   ....[2]....
        /*09f4*/ 	.word	0x00003040


	//   ....[3]....
        /*09f8*/ 	.word	0x000042a0


	//   ....[4]....
        /*09fc*/ 	.word	0x00005410


	//   ....[5]....
        /*0a00*/ 	.word	0x00005450


	//   ....[6]....
        /*0a04*/ 	.word	0x0000bd00


	//----- nvinfo : EIATTR_MAX_THREADS
	.align		4
.L_50:
        /*0a08*/ 	.byte	0x04, 0x05
        /*0a0a*/ 	.short	(.L_52 - .L_51)
.L_51:
        /*0a0c*/ 	.word	0x00000100
        /*0a10*/ 	.word	0x00000001
        /*0a14*/ 	.word	0x00000001


	//----- nvinfo : EIATTR_CRS_STACK_SIZE
	.align		4
.L_52:
        /*0a18*/ 	.byte	0x04, 0x1e
        /*0a1a*/ 	.short	(.L_54 - .L_53)
.L_53:
        /*0a1c*/ 	.word	0x00000000


	//----- nvinfo : EIATTR_CBANK_PARAM_SIZE
	.align		4
.L_54:
        /*0a20*/ 	.byte	0x03, 0x19
        /*0a22*/ 	.short	0x0800


	//----- nvinfo : EIATTR_PARAM_CBANK
	.align		4
        /*0a24*/ 	.byte	0x04, 0x0a
        /*0a26*/ 	.short	(.L_56 - .L_55)
	.align		4
.L_55:
        /*0a28*/ 	.word	index@(.nv.constant0._ZN7cutlass13device_kernelINS_4gemm6kernel13GemmUniversalIN4cute5tupleIJiiiiEEENS1_10collective13CollectiveMmaINS1_35MainloopSm100TmaUmmaWarpSpecializedILi4ELi2ELi2ENS5_IJNS4_1CILi2EEESB_NSA_ILi1EEEEEEEENS5_IJNSA_ILi256EEESF_NSA_ILi128EEEEEENS_12float_e5m2_tENS5_IJlSC_lEEESI_SJ_NS4_8TiledMMAINS4_8MMA_AtomIJNS4_10MMA_TraitsINS4_25SM100_MMA_F8F6F4_2x1SM_SSEJSI_SI_fSF_SF_NS4_17integral_constantINS4_4UMMA5MajorELSQ_0EEESR_NSO_INSP_7ScaleInELSS_0EEEST_EEEEEENS4_6LayoutINS5_IJSC_SC_SC_EEENS5_IJNSA_ILi0EEESY_SY_EEEEENS5_IJNS4_10UnderscoreES11_S11_EEEEENS4_28SM100_TMA_2SM_LOAD_MULTICASTENS4_14ComposedLayoutINS4_7SwizzleILi3ELi4ELi3EEENS4_18smem_ptr_flag_bitsILi8EEENSW_INS5_IJNSA_ILi8EEESG_EEENS5_IJSG_SC_EEEEEEEvNS4_8identityENS4_18SM100_TMA_2SM_LOADES1E_vS1F_EENS_8epilogue10collective18CollectiveEpilogueINS1I_23Sm100TmaWarpSpecializedILi4ELi2ELi64ELb0ELb0EEEJNS5_IJSG_SF_SG_EEENS5_IJNSW_ISG_SC_EENSW_INSA_ILi64EEESC_EEEEESI_SJ_SI_SJ_NS1I_6fusion15FusionCallbacksIS1M_NS1S_17LinearCombinationISI_fSI_fLNS_15FloatRoundStyleE2EEES1N_S1R_JEEENS4_5SM1004TMEM4LOAD26SM100_TMEM_LOAD_32dp32b64xENS4_13SM90_TMA_LOADENS15_INS16_ILi2ELi4ELi3EEES19_NSW_INS5_IJS1A_S1P_EEENS5_IJS1P_SC_EEEEEEENS4_39AutoVectorizingCopyWithAssumedAlignmentILi128EEENS4_14SM90_TMA_STOREES27_S29_S29_EEEvvEEEEvNT_6ParamsE)
        /*0a2c*/ 	.short	0x0380
        /*0a2e*/ 	.short	0x0800


	//----- nvinfo : EIATTR_SW_WAR
	.align		4
.L_56:
        /*0a30*/ 	.byte	0x04, 0x36
        /*0a32*/ 	.short	(.L_58 - .L_57)
.L_57:
        /*0a34*/ 	.word	0x00000008
.L_58:


//--------------------- .nv.callgraph             --------------------------
	.section	.nv.callgraph,"",@"SHT_CUDA_CALLGRAPH"
	.align	4
	.sectionentsize	8
	.align		4
        /*0000*/ 	.word	0x00000000
	.align		4
        /*0004*/ 	.word	0xffffffff
	.align		4
        /*0008*/ 	.word	index@(_ZN7cutlass13device_kernelINS_4gemm6kernel13GemmUniversalIN4cute5tupleIJiiiiEEENS1_10collective13CollectiveMmaINS1_35MainloopSm100TmaUmmaWarpSpecializedILi4ELi2ELi2ENS5_IJNS4_1CILi2EEESB_NSA_ILi1EEEEEEEENS5_IJNSA_ILi256EEESF_NSA_ILi128EEEEEENS_12float_e5m2_tENS5_IJlSC_lEEESI_SJ_NS4_8TiledMMAINS4_8MMA_AtomIJNS4_10MMA_TraitsINS4_25SM100_MMA_F8F6F4_2x1SM_SSEJSI_SI_fSF_SF_NS4_17integral_constantINS4_4UMMA5MajorELSQ_0EEESR_NSO_INSP_7ScaleInELSS_0EEEST_EEEEEENS4_6LayoutINS5_IJSC_SC_SC_EEENS5_IJNSA_ILi0EEESY_SY_EEEEENS5_IJNS4_10UnderscoreES11_S11_EEEEENS4_28SM100_TMA_2SM_LOAD_MULTICASTENS4_14ComposedLayoutINS4_7SwizzleILi3ELi4ELi3EEENS4_18smem_ptr_flag_bitsILi8EEENSW_INS5_IJNSA_ILi8EEESG_EEENS5_IJSG_SC_EEEEEEEvNS4_8identityENS4_18SM100_TMA_2SM_LOADES1E_vS1F_EENS_8epilogue10collective18CollectiveEpilogueINS1I_23Sm100TmaWarpSpecializedILi4ELi2ELi64ELb0ELb0EEEJNS5_IJSG_SF_SG_EEENS5_IJNSW_ISG_SC_EENSW_INSA_ILi64EEESC_EEEEESI_SJ_SI_SJ_NS1I_6fusion15FusionCallbacksIS1M_NS1S_17LinearCombinationISI_fSI_fLNS_15FloatRoundStyleE2EEES1N_S1R_JEEENS4_5SM1004TMEM4LOAD26SM100_TMEM_LOAD_32dp32b64xENS4_13SM90_TMA_LOADENS15_INS16_ILi2ELi4ELi3EEES19_NSW_INS5_IJS1A_S1P_EEENS5_IJS1P_SC_EEEEEEENS4_39AutoVectorizingCopyWithAssumedAlignmentILi128EEENS4_14SM90_TMA_STOREES27_S29_S29_EEEvvEEEEvNT_6ParamsE)
	.align		4
        /*000c*/ 	.word	index@(__assertfail)
	.align		4
        /*0010*/ 	.word	0x00000000
	.align		4
        /*0014*/ 	.word	0xfffffffe
	.align		4
        /*0018*/ 	.word	0x00000000
	.align		4
        /*001c*/ 	.word	0xfffffffd
	.align		4
        /*0020*/ 	.word	0x00000000
	.align		4
        /*0024*/ 	.word	0xfffffffc


//--------------------- .nv.constant4             --------------------------
	.section	.nv.constant4,"a",@progbits
	.align	8
	.align		8
.nv.constant4:
        /*0000*/ 	.dword	__assertfail
	.align		8
        /*0008*/ 	.dword	__unnamed_1
	.align		8
        /*0010*/ 	.dword	__unnamed_2
	.align		8
        /*0018*/ 	.dword	__unnamed_3
	.align		8
        /*0020*/ 	.dword	_ZN39_INTERNAL_ff64b027_4_k_cu_f795b48c_89924cuda3std3__45__cpo5beginE
	.align		8
        /*0028*/ 	.dword	_ZN39_INTERNAL_ff64b027_4_k_cu_f795b48c_89924cuda3std3__45__cpo3endE
	.align		8
        /*0030*/ 	.dword	_ZN39_INTERNAL_ff64b027_4_k_cu_f795b48c_89924cuda3std3__45__cpo6cbeginE
	.align		8
        /*0038*/ 	.dword	_ZN39_INTERNAL_ff64b027_4_k_cu_f795b48c_89924cuda3std3__45__cpo4cendE
	.align		8
        /*0040*/ 	.dword	_ZN39_INTERNAL_ff64b027_4_k_cu_f795b48c_89924cuda3std3__441_GLOBAL__N__ff64b027_4_k_cu_f795b48c_89926ignoreE
	.align		8
        /*0048*/ 	.dword	_ZN39_INTERNAL_ff64b027_4_k_cu_f795b48c_89924cuda3std3__419piecewise_constructE
	.align		8
        /*0050*/ 	.dword	_ZN39_INTERNAL_ff64b027_4_k_cu_f795b48c_89924cuda3std3__48in_placeE
	.align		8
        /*0058*/ 	.dword	_ZN39_INTERNAL_ff64b027_4_k_cu_f795b48c_89924cuda3std6ranges3__45__cpo4swapE
	.align		8
        /*0060*/ 	.dword	_ZN39_INTERNAL_ff64b027_4_k_cu_f795b48c_89924cuda3std6ranges3__45__cpo9iter_moveE
	.align		8
        /*0068*/ 	.dword	_ZN39_INTERNAL_ff64b027_4_k_cu_f795b48c_89924cute7productE
	.align		8
        /*0070*/ 	.dword	_ZN39_INTERNAL_ff64b027_4_k_cu_f795b48c_89924cute1_E
	.align		8
        /*0078*/ 	.dword	$str$25
	.align		8
        /*0080*/ 	.dword	$str$26
	.align		8
        /*0088*/ 	.dword	$str$27
	.align		8
        /*0090*/ 	.dword	$str$28


//--------------------- .text._ZN7cutlass13device_kernelINS_4gemm6kernel13GemmUniversalIN4cute5tupleIJiiiiEEENS1_10collective13CollectiveMmaINS1_35MainloopSm100TmaUmmaWarpSpecializedILi4ELi2ELi2ENS5_IJNS4_1CILi2EEESB_NSA_ILi1EEEEEEEENS5_IJNSA_ILi256EEESF_NSA_ILi128EEEEEENS_12float_e5m2_tENS5_IJlSC_lEEESI_SJ_NS4_8TiledMMAINS4_8MMA_AtomIJNS4_10MMA_TraitsINS4_25SM100_MMA_F8F6F4_2x1SM_SSEJSI_SI_fSF_SF_NS4_17integral_constantINS4_4UMMA5MajorELSQ_0EEESR_NSO_INSP_7ScaleInELSS_0EEEST_EEEEEENS4_6LayoutINS5_IJSC_SC_SC_EEENS5_IJNSA_ILi0EEESY_SY_EEEEENS5_IJNS4_10UnderscoreES11_S11_EEEEENS4_28SM100_TMA_2SM_LOAD_MULTICASTENS4_14ComposedLayoutINS4_7SwizzleILi3ELi4ELi3EEENS4_18smem_ptr_flag_bitsILi8EEENSW_INS5_IJNSA_ILi8EEESG_EEENS5_IJSG_SC_EEEEEEEvNS4_8identityENS4_18SM100_TMA_2SM_LOADES1E_vS1F_EENS_8epilogue10collective18CollectiveEpilogueINS1I_23Sm100TmaWarpSpecializedILi4ELi2ELi64ELb0ELb0EEEJNS5_IJSG_SF_SG_EEENS5_IJNSW_ISG_SC_EENSW_INSA_ILi64EEESC_EEEEESI_SJ_SI_SJ_NS1I_6fusion15FusionCallbacksIS1M_NS1S_17LinearCombinationISI_fSI_fLNS_15FloatRoundStyleE2EEES1N_S1R_JEEENS4_5SM1004TMEM4LOAD26SM100_TMEM_LOAD_32dp32b64xENS4_13SM90_TMA_LOADENS15_INS16_ILi2ELi4ELi3EEES19_NSW_INS5_IJS1A_S1P_EEENS5_IJS1P_SC_EEEEEEENS4_39AutoVectorizingCopyWithAssumedAlignmentILi128EEENS4_14SM90_TMA_STOREES27_S29_S29_EEEvvEEEEvNT_6ParamsE --------------------------
	.section	.text._ZN7cutlass13device_kernelINS_4gemm6kernel13GemmUniversalIN4cute5tupleIJiiiiEEENS1_10collective13CollectiveMmaINS1_35MainloopSm100TmaUmmaWarpSpecializedILi4ELi2ELi2ENS5_IJNS4_1CILi2EEESB_NSA_ILi1EEEEEEEENS5_IJNSA_ILi256EEESF_NSA_ILi128EEEEEENS_12float_e5m2_tENS5_IJlSC_lEEESI_SJ_NS4_8TiledMMAINS4_8MMA_AtomIJNS4_10MMA_TraitsINS4_25SM100_MMA_F8F6F4_2x1SM_SSEJSI_SI_fSF_SF_NS4_17integral_constantINS4_4UMMA5MajorELSQ_0EEESR_NSO_INSP_7ScaleInELSS_0EEEST_EEEEEENS4_6LayoutINS5_IJSC_SC_SC_EEENS5_IJNSA_ILi0EEESY_SY_EEEEENS5_IJNS4_10UnderscoreES11_S11_EEEEENS4_28SM100_TMA_2SM_LOAD_MULTICASTENS4_14ComposedLayoutINS4_7SwizzleILi3ELi4ELi3EEENS4_18smem_ptr_flag_bitsILi8EEENSW_INS5_IJNSA_ILi8EEESG_EEENS5_IJSG_SC_EEEEEEEvNS4_8identityENS4_18SM100_TMA_2SM_LOADES1E_vS1F_EENS_8epilogue10collective18CollectiveEpilogueINS1I_23Sm100TmaWarpSpecializedILi4ELi2ELi64ELb0ELb0EEEJNS5_IJSG_SF_SG_EEENS5_IJNSW_ISG_SC_EENSW_INSA_ILi64EEESC_EEEEESI_SJ_SI_SJ_NS1I_6fusion15FusionCallbacksIS1M_NS1S_17LinearCombinationISI_fSI_fLNS_15FloatRoundStyleE2EEES1N_S1R_JEEENS4_5SM1004TMEM4LOAD26SM100_TMEM_LOAD_32dp32b64xENS4_13SM90_TMA_LOADENS15_INS16_ILi2ELi4ELi3EEES19_NSW_INS5_IJS1A_S1P_EEENS5_IJS1P_SC_EEEEEEENS4_39AutoVectorizingCopyWithAssumedAlignmentILi128EEENS4_14SM90_TMA_STOREES27_S29_S29_EEEvvEEEEvNT_6ParamsE,"ax",@progbits
	.align	128
.text._ZN7cutlass13device_kernelINS_4gemm6kernel13GemmUniversalIN4cute5tupleIJiiiiEEENS1_10collective13CollectiveMmaINS1_35MainloopSm100TmaUmmaWarpSpecializedILi4ELi2ELi2ENS5_IJNS4_1CILi2EEESB_NSA_ILi1EEEEEEEENS5_IJNSA_ILi256EEESF_NSA_ILi128EEEEEENS_12float_e5m2_tENS5_IJlSC_lEEESI_SJ_NS4_8TiledMMAINS4_8MMA_AtomIJNS4_10MMA_TraitsINS4_25SM100_MMA_F8F6F4_2x1SM_SSEJSI_SI_fSF_SF_NS4_17integral_constantINS4_4UMMA5MajorELSQ_0EEESR_NSO_INSP_7ScaleInELSS_0EEEST_EEEEEENS4_6LayoutINS5_IJSC_SC_SC_EEENS5_IJNSA_ILi0EEESY_SY_EEEEENS5_IJNS4_10UnderscoreES11_S11_EEEEENS4_28SM100_TMA_2SM_LOAD_MULTICASTENS4_14ComposedLayoutINS4_7SwizzleILi3ELi4ELi3EEENS4_18smem_ptr_flag_bitsILi8EEENSW_INS5_IJNSA_ILi8EEESG_EEENS5_IJSG_SC_EEEEEEEvNS4_8identityENS4_18SM100_TMA_2SM_LOADES1E_vS1F_EENS_8epilogue10collective18CollectiveEpilogueINS1I_23Sm100TmaWarpSpecializedILi4ELi2ELi64ELb0ELb0EEEJNS5_IJSG_SF_SG_EEENS5_IJNSW_ISG_SC_EENSW_INSA_ILi64EEESC_EEEEESI_SJ_SI_SJ_NS1I_6fusion15FusionCallbacksIS1M_NS1S_17LinearCombinationISI_fSI_fLNS_15FloatRoundStyleE2EEES1N_S1R_JEEENS4_5SM1004TMEM4LOAD26SM100_TMEM_LOAD_32dp32b64xENS4_13SM90_TMA_LOADENS15_INS16_ILi2ELi4ELi3EEES19_NSW_INS5_IJS1A_S1P_EEENS5_IJS1P_SC_EEEEEEENS4_39AutoVectorizingCopyWithAssumedAlignmentILi128EEENS4_14SM90_TMA_STOREES27_S29_S29_EEEvvEEEEvNT_6ParamsE:
        .type           _ZN7cutlass13device_kernelINS_4gemm6kernel13GemmUniversalIN4cute5tupleIJiiiiEEENS1_10collective13CollectiveMmaINS1_35MainloopSm100TmaUmmaWarpSpecializedILi4ELi2ELi2ENS5_IJNS4_1CILi2EEESB_NSA_ILi1EEEEEEEENS5_IJNSA_ILi256EEESF_NSA_ILi128EEEEEENS_12float_e5m2_tENS5_IJlSC_lEEESI_SJ_NS4_8TiledMMAINS4_8MMA_AtomIJNS4_10MMA_TraitsINS4_25SM100_MMA_F8F6F4_2x1SM_SSEJSI_SI_fSF_SF_NS4_17integral_constantINS4_4UMMA5MajorELSQ_0EEESR_NSO_INSP_7ScaleInELSS_0EEEST_EEEEEENS4_6LayoutINS5_IJSC_SC_SC_EEENS5_IJNSA_ILi0EEESY_SY_EEEEENS5_IJNS4_10UnderscoreES11_S11_EEEEENS4_28SM100_TMA_2SM_LOAD_MULTICASTENS4_14ComposedLayoutINS4_7SwizzleILi3ELi4ELi3EEENS4_18smem_ptr_flag_bitsILi8EEENSW_INS5_IJNSA_ILi8EEESG_EEENS5_IJSG_SC_EEEEEEEvNS4_8identityENS4_18SM100_TMA_2SM_LOADES1E_vS1F_EENS_8epilogue10collective18CollectiveEpilogueINS1I_23Sm100TmaWarpSpecializedILi4ELi2ELi64ELb0ELb0EEEJNS5_IJSG_SF_SG_EEENS5_IJNSW_ISG_SC_EENSW_INSA_ILi64EEESC_EEEEESI_SJ_SI_SJ_NS1I_6fusion15FusionCallbacksIS1M_NS1S_17LinearCombinationISI_fSI_fLNS_15FloatRoundStyleE2EEES1N_S1R_JEEENS4_5SM1004TMEM4LOAD26SM100_TMEM_LOAD_32dp32b64xENS4_13SM90_TMA_LOADENS15_INS16_ILi2ELi4ELi3EEES19_NSW_INS5_IJS1A_S1P_EEENS5_IJS1P_SC_EEEEEEENS4_39AutoVectorizingCopyWithAssumedAlignmentILi128EEENS4_14SM90_TMA_STOREES27_S29_S29_EEEvvEEEEvNT_6ParamsE,@function
        .size           _ZN7cutlass13device_kernelINS_4gemm6kernel13GemmUniversalIN4cute5tupleIJiiiiEEENS1_10collective13CollectiveMmaINS1_35MainloopSm100TmaUmmaWarpSpecializedILi4ELi2ELi2ENS5_IJNS4_1CILi2EEESB_NSA_ILi1EEEEEEEENS5_IJNSA_ILi256EEESF_NSA_ILi128EEEEEENS_12float_e5m2_tENS5_IJlSC_lEEESI_SJ_NS4_8TiledMMAINS4_8MMA_AtomIJNS4_10MMA_TraitsINS4_25SM100_MMA_F8F6F4_2x1SM_SSEJSI_SI_fSF_SF_NS4_17integral_constantINS4_4UMMA5MajorELSQ_0EEESR_NSO_INSP_7ScaleInELSS_0EEEST_EEEEEENS4_6LayoutINS5_IJSC_SC_SC_EEENS5_IJNSA_ILi0EEESY_SY_EEEEENS5_IJNS4_10UnderscoreES11_S11_EEEEENS4_28SM100_TMA_2SM_LOAD_MULTICASTENS4_14ComposedLayoutINS4_7SwizzleILi3ELi4ELi3EEENS4_18smem_ptr_flag_bitsILi8EEENSW_INS5_IJNSA_ILi8EEESG_EEENS5_IJSG_SC_EEEEEEEvNS4_8identityENS4_18SM100_TMA_2SM_LOADES1E_vS1F_EENS_8epilogue10collective18CollectiveEpilogueINS1I_23Sm100TmaWarpSpecializedILi4ELi2ELi64ELb0ELb0EEEJNS5_IJSG_SF_SG_EEENS5_IJNSW_ISG_SC_EENSW_INSA_ILi64EEESC_EEEEESI_SJ_SI_SJ_NS1I_6fusion15FusionCallbacksIS1M_NS1S_17LinearCombinationISI_fSI_fLNS_15FloatRoundStyleE2EEES1N_S1R_JEEENS4_5SM1004TMEM4LOAD26SM100_TMEM_LOAD_32dp32b64xENS4_13SM90_TMA_LOADENS15_INS16_ILi2ELi4ELi3EEES19_NSW_INS5_IJS1A_S1P_EEENS5_IJS1P_SC_EEEEEEENS4_39AutoVectorizingCopyWithAssumedAlignmentILi128EEENS4_14SM90_TMA_STOREES27_S29_S29_EEEvvEEEEvNT_6ParamsE,(.L_x_188 - _ZN7cutlass13device_kernelINS_4gemm6kernel13GemmUniversalIN4cute5tupleIJiiiiEEENS1_10collective13CollectiveMmaINS1_35MainloopSm100TmaUmmaWarpSpecializedILi4ELi2ELi2ENS5_IJNS4_1CILi2EEESB_NSA_ILi1EEEEEEEENS5_IJNSA_ILi256EEESF_NSA_ILi128EEEEEENS_12float_e5m2_tENS5_IJlSC_lEEESI_SJ_NS4_8TiledMMAINS4_8MMA_AtomIJNS4_10MMA_TraitsINS4_25SM100_MMA_F8F6F4_2x1SM_SSEJSI_SI_fSF_SF_NS4_17integral_constantINS4_4UMMA5MajorELSQ_0EEESR_NSO_INSP_7ScaleInELSS_0EEEST_EEEEEENS4_6LayoutINS5_IJSC_SC_SC_EEENS5_IJNSA_ILi0EEESY_SY_EEEEENS5_IJNS4_10UnderscoreES11_S11_EEEEENS4_28SM100_TMA_2SM_LOAD_MULTICASTENS4_14ComposedLayoutINS4_7SwizzleILi3ELi4ELi3EEENS4_18smem_ptr_flag_bitsILi8EEENSW_INS5_IJNSA_ILi8EEESG_EEENS5_IJSG_SC_EEEEEEEvNS4_8identityENS4_18SM100_TMA_2SM_LOADES1E_vS1F_EENS_8epilogue10collective18CollectiveEpilogueINS1I_23Sm100TmaWarpSpecializedILi4ELi2ELi64ELb0ELb0EEEJNS5_IJSG_SF_SG_EEENS5_IJNSW_ISG_SC_EENSW_INSA_ILi64EEESC_EEEEESI_SJ_SI_SJ_NS1I_6fusion15FusionCallbacksIS1M_NS1S_17LinearCombinationISI_fSI_fLNS_15FloatRoundStyleE2EEES1N_S1R_JEEENS4_5SM1004TMEM4LOAD26SM100_TMEM_LOAD_32dp32b64xENS4_13SM90_TMA_LOADENS15_INS16_ILi2ELi4ELi3EEES19_NSW_INS5_IJS1A_S1P_EEENS5_IJS1P_SC_EEEEEEENS4_39AutoVectorizingCopyWithAssumedAlignmentILi128EEENS4_14SM90_TMA_STOREES27_S29_S29_EEEvvEEEEvNT_6ParamsE)
        .other          _ZN7cutlass13device_kernelINS_4gemm6kernel13GemmUniversalIN4cute5tupleIJiiiiEEENS1_10collective13CollectiveMmaINS1_35MainloopSm100TmaUmmaWarpSpecializedILi4ELi2ELi2ENS5_IJNS4_1CILi2EEESB_NSA_ILi1EEEEEEEENS5_IJNSA_ILi256EEESF_NSA_ILi128EEEEEENS_12float_e5m2_tENS5_IJlSC_lEEESI_SJ_NS4_8TiledMMAINS4_8MMA_AtomIJNS4_10MMA_TraitsINS4_25SM100_MMA_F8F6F4_2x1SM_SSEJSI_SI_fSF_SF_NS4_17integral_constantINS4_4UMMA5MajorELSQ_0EEESR_NSO_INSP_7ScaleInELSS_0EEEST_EEEEEENS4_6LayoutINS5_IJSC_SC_SC_EEENS5_IJNSA_ILi0EEESY_SY_EEEEENS5_IJNS4_10UnderscoreES11_S11_EEEEENS4_28SM100_TMA_2SM_LOAD_MULTICASTENS4_14ComposedLayoutINS4_7SwizzleILi3ELi4ELi3EEENS4_18smem_ptr_flag_bitsILi8EEENSW_INS5_IJNSA_ILi8EEESG_EEENS5_IJSG_SC_EEEEEEEvNS4_8identityENS4_18SM100_TMA_2SM_LOADES1E_vS1F_EENS_8epilogue10collective18CollectiveEpilogueINS1I_23Sm100TmaWarpSpecializedILi4ELi2ELi64ELb0ELb0EEEJNS5_IJSG_SF_SG_EEENS5_IJNSW_ISG_SC_EENSW_INSA_ILi64EEESC_EEEEESI_SJ_SI_SJ_NS1I_6fusion15FusionCallbacksIS1M_NS1S_17LinearCombinationISI_fSI_fLNS_15FloatRoundStyleE2EEES1N_S1R_JEEENS4_5SM1004TMEM4LOAD26SM100_TMEM_LOAD_32dp32b64xENS4_13SM90_TMA_LOADENS15_INS16_ILi2ELi4ELi3EEES19_NSW_INS5_IJS1A_S1P_EEENS5_IJS1P_SC_EEEEEEENS4_39AutoVectorizingCopyWithAssumedAlignmentILi128EEENS4_14SM90_TMA_STOREES27_S29_S29_EEEvvEEEEvNT_6ParamsE,@"STO_CUDA_ENTRY STV_DEFAULT"
_ZN7cutlass13device_kernelINS_4gemm6kernel13GemmUniversalIN4cute5tupleIJiiiiEEENS1_10collective13CollectiveMmaINS1_35MainloopSm100TmaUmmaWarpSpecializedILi4ELi2ELi2ENS5_IJNS4_1CILi2EEESB_NSA_ILi1EEEEEEEENS5_IJNSA_ILi256EEESF_NSA_ILi128EEEEEENS_12float_e5m2_tENS5_IJlSC_lEEESI_SJ_NS4_8TiledMMAINS4_8MMA_AtomIJNS4_10MMA_TraitsINS4_25SM100_MMA_F8F6F4_2x1SM_SSEJSI_SI_fSF_SF_NS4_17integral_constantINS4_4UMMA5MajorELSQ_0EEESR_NSO_INSP_7ScaleInELSS_0EEEST_EEEEEENS4_6LayoutINS5_IJSC_SC_SC_EEENS5_IJNSA_ILi0EEESY_SY_EEEEENS5_IJNS4_10UnderscoreES11_S11_EEEEENS4_28SM100_TMA_2SM_LOAD_MULTICASTENS4_14ComposedLayoutINS4_7SwizzleILi3ELi4ELi3EEENS4_18smem_ptr_flag_bitsILi8EEENSW_INS5_IJNSA_ILi8EEESG_EEENS5_IJSG_SC_EEEEEEEvNS4_8identityENS4_18SM100_TMA_2SM_LOADES1E_vS1F_EENS_8epilogue10collective18CollectiveEpilogueINS1I_23Sm100TmaWarpSpecializedILi4ELi2ELi64ELb0ELb0EEEJNS5_IJSG_SF_SG_EEENS5_IJNSW_ISG_SC_EENSW_INSA_ILi64EEESC_EEEEESI_SJ_SI_SJ_NS1I_6fusion15FusionCallbacksIS1M_NS1S_17LinearCombinationISI_fSI_fLNS_15FloatRoundStyleE2EEES1N_S1R_JEEENS4_5SM1004TMEM4LOAD26SM100_TMEM_LOAD_32dp32b64xENS4_13SM90_TMA_LOADENS15_INS16_ILi2ELi4ELi3EEES19_NSW_INS5_IJS1A_S1P_EEENS5_IJS1P_SC_EEEEEEENS4_39AutoVectorizingCopyWithAssumedAlignmentILi128EEENS4_14SM90_TMA_STOREES27_S29_S29_EEEvvEEEEvNT_6ParamsE:
[----:B------:R-:W1:Y:S01]  /*0000*/  LDC R1, c[0x0][0x37c] ;  /* 0x0000df00ff017b82 */ /* 0x000e620000000800 */
[----:B------:R-:W2:Y:S01]  /*0010*/  S2R R172, SR_TID.X ;  /* 0x0000000000ac7919 */ /* 0x000ea20000002100 */
[----:B------:R-:W3:Y:S06]  /*0020*/  LDCU.64 UR8, c[0x0][0x890] ;  /* 0x00011200ff0877ac */ /* 0x000eec0008000a00 */
[----:B------:R-:W4:Y:S01]  /*0030*/  S2UR UR45, SR_CgaCtaId ;  /* 0x00000000002d79c3 */ /* 0x000f220000008800 */
[----:B------:R-:W-:Y:S02]  /*0040*/  PRMT R158, RZ, 0x7610, R158 ;  /* 0x00007610ff9e7816 */ /* 0x000fe4000000009e */
[----:B------:R-:W-:Y:S01]  /*0050*/  ELECT P1, URZ, PT ;  /* 0x0000000000ff782f */ /* 0x000fe20003820000 */
[----:B---3--:R-:W-:-:S04]  /*0060*/  UISETP.NE.U32.AND UP0, UPT, UR8, URZ, UPT ;  /* 0x000000ff0800728c */ /* 0x008fc8000bf05070 */
[----:B------:R-:W-:Y:S02]  /*0070*/  UISETP.NE.AND.EX UP0, UPT, UR9, URZ, UPT, UP0 ;  /* 0x000000ff0900728c */ /* 0x000fe4000bf05300 */
[----:B----4-:R-:W-:Y:S02]  /*0080*/  ULOP3.LUT UR47, UR45, 0x1, URZ, 0xc0, !UPT ;  /* 0x000000012d2f7892 */ /* 0x010fe4000f8ec0ff */
[----:B------:R-:W-:Y:S01]  /*0090*/  ULOP3.LUT UR48, UR45, 0x1, URZ, 0x3c, !UPT ;  /* 0x000000012d307892 */ /* 0x000fe2000f8e3cff */
[----:B--2---:R-:W-:-:S05]  /*00a0*/  SHF.R.U32.HI R159, RZ, 0x5, R172 ;  /* 0x00000005ff9f7819 */ /* 0x004fca00000116ac */
[----:B------:R-:W2:Y:S02]  /*00b0*/  SHFL.IDX PT, R0, R159, RZ, 0x1f ;  /* 0x00001fff9f007589 */ /* 0x000ea400000e0000 */
[----:B--2---:R-:W-:Y:S01]  /*00c0*/  R2UR UR17, R0 ;  /* 0x00000000001172ca */ /* 0x004fe200000e0000 */
[----:B-1----:R-:W-:-:S14]  /*00d0*/  BRA.U UP0, `(.L_x_0) ;  /* 0x0000000100307547 */ /* 0x002fdc000b800000 */
[----:B------:R-:W1:Y:S02]  /*00e0*/  LDCU.64 UR4, c[0x0][0x888] ;  /* 0x00011100ff0477ac */ /* 0x000e640008000a00 */
[----:B-1----:R-:W-:-:S04]  /*00f0*/  UISETP.NE.U32.AND UP0, UPT, UR4, URZ, UPT ;  /* 0x000000ff0400728c */ /* 0x002fc8000bf05070 */
[----:B------:R-:W-:-:S09]  /*0100*/  UISETP.NE.AND.EX UP0, UPT, UR5, URZ, UPT, UP0 ;  /* 0x000000ff0500728c */ /* 0x000fd2000bf05300 */
[----:B------:R-:W-:Y:S05]  /*0110*/  BRA.U !UP0, `(.L_x_1) ;  /* 0x0000000108147547 */ /* 0x000fea000b800000 */
[----:B------:R-:W1:Y:S01]  /*0120*/  LDC.64 R2, c[0x0][0x888] ;  /* 0x00022200ff027b82 */ /* 0x000e620000000a00 */
[----:B------:R-:W1:Y:S02]  /*0130*/  LDCU.64 UR4, c[0x0][0x358] ;  /* 0x00006b00ff0477ac */ /* 0x000e640008000a00 */
[----:B-1----:R1:W5:Y:S01]  /*0140*/  LDG.E R73, desc[UR4][R2.64] ;  /* 0x0000000402497981 */ /* 0x002362000c1e1900 */
[----:B------:R-:W-:Y:S01]  /*0150*/  HFMA2 R158, -RZ, RZ, 0, 5.9604644775390625e-08 ;  /* 0x00000001ff9e7431 */ /* 0x000fe200000001ff */
[----:B------:R-:W-:Y:S05]  /*0160*/  BRA `(.L_x_0) ;  /* 0x00000000000c7947 */ /* 0x000fea0003800000 */
.L_x_1:
[----:B------:R-:W1:Y:S01]  /*0170*/  LDCU UR4, c[0x0][0x880] ;  /* 0x00011000ff0477ac */ /* 0x000e620008000800 */
[----:B------:R-:W-:Y:S01]  /*0180*/  HFMA2 R158, -RZ, RZ, 0, 5.9604644775390625e-08 ;  /* 0x00000001ff9e7431 */ /* 0x000fe200000001ff */
[----:B-1----:R-:W-:-:S07]  /*0190*/  MOV R73, UR4 ;  /* 0x0000000400497c02 */ /* 0x002fce0008000f00 */
.L_x_0:
[----:B------:R-:W2:Y:S02]  /*01a0*/  LDCU.64 UR4, c[0x0][0x8b0] ;  /* 0x00011600ff0477ac */ /* 0x000ea40008000a00 */
[----:B--2---:R-:W-:-:S04]  /*01b0*/  UISETP.NE.U32.AND UP0, UPT, UR4, URZ, UPT ;  /* 0x000000ff0400728c */ /* 0x004fc8000bf05070 */
[----:B------:R-:W-:-:S09]  /*01c0*/  UISETP.NE.AND.EX UP0, UPT, UR5, URZ, UPT, UP0 ;  /* 0x000000ff0500728c */ /* 0x000fd2000bf05300 */
[----:B------:R-:W-:Y:S05]  /*01d0*/  BRA.U UP0, `(.L_x_2) ;  /* 0x0000000100287547 */ /* 0x000fea000b800000 */
[----:B------:R-:W2:Y:S02]  /*01e0*/  LDCU.64 UR4, c[0x0][0x8a8] ;  /* 0x00011500ff0477ac */ /* 0x000ea40008000a00 */
[----:B--2---:R-:W-:-:S04]  /*01f0*/  UISETP.NE.U32.AND UP0, UPT, UR4, URZ, UPT ;  /* 0x000000ff0400728c */ /* 0x004fc8000bf05070 */
[----:B------:R-:W-:-:S09]  /*0200*/  UISETP.NE.AND.EX UP0, UPT, UR5, URZ, UPT, UP0 ;  /* 0x000000ff0500728c */ /* 0x000fd2000bf05300 */
[----:B------:R-:W-:Y:S05]  /*0210*/  BRA.U !UP0, `(.L_x_3) ;  /* 0x0000000108107547 */ /* 0x000fea000b800000 */
[----:B------:R-:W2:Y:S01]  /*0220*/  LDC.64 R70, c[0x0][0x8a8] ;  /* 0x00022a00ff467b82 */ /* 0x000ea20000000a00 */
[----:B------:R-:W2:Y:S02]  /*0230*/  LDCU.64 UR4, c[0x0][0x358] ;  /* 0x00006b00ff0477ac */ /* 0x000ea40008000a00 */
[----:B--2---:R2:W5:Y:S01]  /*0240*/  LDG.E R70, desc[UR4][R70.64] ;  /* 0x0000000446467981 */ /* 0x004562000c1e1900 */
[----:B------:R-:W-:Y:S05]  /*0250*/  BRA `(.L_x_2) ;  /* 0x0000000000087947 */ /* 0x000fea0003800000 */
.L_x_3:
[----:B------:R-:W2:Y:S02]  /*0260*/  LDCU UR4, c[0x0][0x8a0] ;  /* 0x00011400ff0477ac */ /* 0x000ea40008000800 */
[----:B--2---:R-:W-:Y:S02]  /*0270*/  MOV R70, UR4 ;  /* 0x0000000400467c02 */ /* 0x004fe40008000f00 */
.L_x_2:
[----:B------:R-:W-:Y:S01]  /*0280*/  IMAD.U32 R0, RZ, RZ, UR17 ;  /* 0x00000011ff007e24 */ /* 0x000fe2000f8e00ff */
[----:B------:R-:W-:Y:S04]  /*0290*/  BSSY.RECONVERGENT B0, `(.L_x_4) ;  /* 0x000000c000007945 */ /* 0x000fe80003800200 */
[C---:B------:R-:W-:Y:S02]  /*02a0*/  ISETP.NE.OR P2, PT, R0.reuse, 0x1, !P1 ;  /* 0x000000010000780c */ /* 0x040fe40004f45670 */
[----:B------:R-:W-:-:S11]  /*02b0*/  ISETP.NE.OR P0, PT, R0, 0x3, !P1 ;  /* 0x000000030000780c */ /* 0x000fd60004f05670 */
[----:B------:R-:W-:Y:S05]  /*02c0*/  @P2 BRA `(.L_x_5) ;  /* 0x0000000000202947 */ /* 0x000fea0003800000 */
[----:B------:R-:W3:Y:S02]  /*02d0*/  LDCU.64 UR4, c[0x0][0x348] ;  /* 0x00006900ff0477ac */ /* 0x000ee40008000a00 */
[----:B---3--:R-:W-:Y:S02]  /*02e0*/  UIADD3 UR6, UP1, UPT, UR4, 0x80, URZ ;  /* 0x0000008004067890 */ /* 0x008fe4000ff3e0ff */
[----:B------:R-:W-:Y:S02]  /*02f0*/  UIADD3 UR4, UP0, UPT, UR4, 0x180, URZ ;  /* 0x0000018004047890 */ /* 0x000fe4000ff1e0ff */
[----:B------:R-:W-:Y:S02]  /*0300*/  UIADD3.X UR7, UPT, UPT, URZ, UR5, URZ, UP1, !UPT ;  /* 0x00000005ff077290 */ /* 0x000fe40008ffe4ff */
[----:B------:R-:W-:-:S07]  /*0310*/  UIADD3.X UR5, UPT, UPT, URZ, UR5, URZ, UP0, !UPT ;  /* 0x00000005ff057290 */ /* 0x000fce00087fe4ff */
[----:B------:R3:W-:Y:S02]  /*0320*/  UTMACCTL.PF [UR6] ;  /* 0x00000000060079b9 */ /* 0x0007e40008040000 */
[----:B------:R3:W-:Y:S02]  /*0330*/  UTMACCTL.PF [UR4] ;  /* 0x00000000040079b9 */ /* 0x0007e40008040000 */
[----:B---3--:R-:W-:Y:S01]  /*0340*/  NOP ;  /* 0x0000000000007918 */ /* 0x008fe20000000000 */
.L_x_5:
[----:B------:R-:W-:Y:S05]  /*0350*/  BSYNC.RECONVERGENT B0 ;  /* 0x0000000000007941 */ /* 0x000fea0003800200 */
.L_x_4:
[----:B------:R-:W-:Y:S04]  /*0360*/  BSSY.RECONVERGENT B0, `(.L_x_6) ;  /* 0x000000a000007945 */ /* 0x000fe80003800200 */
        /* <DEDUP_REMOVED lines=9> */
.L_x_7:
[----:B------:R-:W-:Y:S05]  /*0400*/  BSYNC.RECONVERGENT B0 ;  /* 0x0000000000007941 */ /* 0x000fea0003800200 */
.L_x_6:
[----:B------:R-:W3:Y:S01]  /*0410*/  LDCU.64 UR4, c[0x0][0x888] ;  /* 0x00011100ff0477ac */ /* 0x000ee20008000a00 */
[----:B------:R-:W-:Y:S02]  /*0420*/  UISETP.EQ.U32.AND UP1, UPT, UR8, URZ, UPT ;  /* 0x000000ff0800728c */ /* 0x000fe4000bf22070 */
[----:B------:R-:W-:Y:S02]  /*0430*/  UPLOP3.LUT UP3, UPT, UPT, UPT, UPT, 0x80, 0x8 ;  /* 0x000000000008789c */ /* 0x000fe40003f6f070 */
[----:B---3--:R-:W-:-:S04]  /*0440*/  UISETP.NE.U32.AND UP0, UPT, UR4, URZ, UPT ;  /* 0x000000ff0400728c */ /* 0x008fc8000bf05070 */
[----:B------:R-:W-:-:S04]  /*0450*/  UISETP.NE.AND.EX UP0, UPT, UR5, URZ, UPT, UP0 ;  /* 0x000000ff0500728c */ /* 0x000fc8000bf05300 */
[----:B------:R-:W-:-:S04]  /*0460*/  UISETP.EQ.OR.EX UP2, UPT, UR9, URZ, !UP0, UP1 ;  /* 0x000000ff0900728c */ /* 0x000fc8000c742710 */
[----:B------:R-:W-:-:S06]  /*0470*/  UP2UR UR4, UPR, URZ, 0x4 ;  /* 0x00000004ff047883 */ /* 0x000fcc0008000000 */
[----:B------:R-:W-:Y:S01]  /*0480*/  MOV R162, UR4 ;  /* 0x0000000400a27c02 */ /* 0x000fe20008000f00 */
[----:B------:R-:W-:Y:S06]  /*0490*/  BRA.U !UP2, `(.L_x_8) ;  /* 0x000000010a207547 */ /* 0x000fec000b800000 */
[----:B------:R-:W-:Y:S01]  /*04a0*/  UISETP.NE.U32.AND UP1, UPT, UR8, URZ, UPT ;  /* 0x000000ff0800728c */ /* 0x000fe2000bf25070 */
[----:B-----5:R-:W-:Y:S01]  /*04b0*/  FSETP.NEU.AND P0, PT, R73, RZ, PT ;  /* 0x000000ff4900720b */ /* 0x020fe20003f0d000 */
[----:B------:R-:W-:Y:S02]  /*04c0*/  USEL UR4, URZ, 0xffffffff, UP0 ;  /* 0xffffffffff047887 */ /* 0x000fe40008000000 */
[----:B------:R-:W-:-:S10]  /*04d0*/  UISETP.NE.AND.EX UP1, UPT, UR9, URZ, UPT, UP1 ;  /* 0x000000ff0900728c */ /* 0x000fd4000bf25310 */
[----:B------:R-:W-:Y:S01]  /*04e0*/  VOTEU.ANY UP0, P0 ;  /* 0x0000000000ff7886 */ /* 0x000fe20000000100 */
[----:B------:R-:W-:-:S04]  /*04f0*/  @!UP1 USEL UR4, URZ, 0xffffffff, UP0 ;  /* 0xffffffffff049887 */ /* 0x000fc80008000000 */
[----:B------:R-:W-:-:S04]  /*0500*/  ULOP3.LUT UR4, UR4, 0x1, URZ, 0xc0, !UPT ;  /* 0x0000000104047892 */ /* 0x000fc8000f8ec0ff */
[----:B------:R-:W-:-:S11]  /*0510*/  UISETP.NE.U32.AND UP3, UPT, UR4, 0x1, UPT ;  /* 0x000000010400788c */ /* 0x000fd6000bf65070 */
.L_x_8:
[----:B------:R-:W3:Y:S01]  /*0520*/  SHFL.IDX PT, R0, R159, RZ, 0x1f ;  /* 0x00001fff9f007589 */ /* 0x000ee200000e0000 */
[----:B------:R-:W-:-:S04]  /*0530*/  UISETP.NE.AND UP0, UPT, UR17, 0x2, UPT ;  /* 0x000000021100788c */ /* 0x000fc8000bf05270 */
[----:B------:R-:W-:Y:S02]  /*0540*/  UISETP.EQ.AND UP1, UPT, UR47, URZ, !UP0 ;  /* 0x000000ff2f00728c */ /* 0x000fe4000c722270 */
[----:B------:R-:W-:-:S04]  /*0550*/  USEL UR41, URZ, 0x1, UP0 ;  /* 0x00000001ff297887 */ /* 0x000fc80008000000 */
[----:B------:R-:W-:Y:S02]  /*0560*/  PLOP3.LUT P3, PT, P1, PT, UP1, 0x80, 0x8 ;  /* 0x000000000008781c */ /* 0x000fe40000f6f018 */
[----:B---3--:R-:W-:-:S13]  /*0570*/  ISETP.NE.AND P0, PT, R0, RZ, PT ;  /* 0x000000ff0000720c */ /* 0x008fda0003f05270 */
[----:B------:R-:W-:Y:S05]  /*0580*/  @P0 BRA `(.L_x_9) ;  /* 0x0000000000540947 */ /* 0x000fea0003800000 */
[----:B------:R-:W-:Y:S01]  /*0590*/  UMOV UR4, 0x400 ;  /* 0x0000040000047882 */ /* 0x000fe20000000000 */
[----:B------:R-:W-:Y:S01]  /*05a0*/  UMOV UR8, 0x1 ;  /* 0x0000000100087882 */ /* 0x000fe20000000000 */
[----:B------:R-:W-:Y:S01]  /*05b0*/  UMOV UR6, 0x2 ;  /* 0x0000000200067882 */ /* 0x000fe20000000000 */
[----:B------:R-:W-:Y:S02]  /*05c0*/  ULEA UR4, UR45, UR4, 0x18 ;  /* 0x000000042d047291 */ /* 0x000fe4000f8ec0ff */
[----:B------:R-:W-:-:S04]  /*05d0*/  UIADD3 UR8, UPT, UPT, -UR8, 0x100000, URZ ;  /* 0x0010000008087890 */ /* 0x000fc8000fffe1ff */
[----:B------:R-:W-:Y:S02]  /*05e0*/  USHF.L.U32 UR9, UR8, 0xb, URZ ;  /* 0x0000000b08097899 */ /* 0x000fe400080006ff */
[----:B------:R-:W-:Y:S02]  /*05f0*/  USHF.L.U32 UR8, UR8, 0x1, URZ ;  /* 0x0000000108087899 */ /* 0x000fe400080006ff */
[----:B------:R-:W-:-:S04]  /*0600*/  UIADD3 UR6, UPT, UPT, -UR6, 0x100000, URZ ;  /* 0x0010000006067890 */ /* 0x000fc8000fffe1ff */
[----:B------:R-:W-:Y:S02]  /*0610*/  USHF.L.U32 UR7, UR6, 0xb, URZ ;  /* 0x0000000b06077899 */ /* 0x000fe400080006ff */
[----:B------:R-:W-:Y:S01]  /*0620*/  USHF.L.U32 UR6, UR6, 0x1, URZ ;  /* 0x0000000106067899 */ /* 0x000fe200080006ff */
[----:B------:R-:W-:Y:S01]  /*0630*/  ELECT P0, URZ, PT ;  /* 0x0000000000ff782f */ /* 0x000fe20003800000 */
[----:B------:R-:W3:Y:S02]  /*0640*/  FENCE.VIEW.ASYNC.S ;  /* 0x00000000000073c6 */ /* 0x000ee40000000000 */
[----:B---3--:R3:W4:Y:S08]  /*0650*/  SYNCS.EXCH.64 URZ, [UR4], UR8 ;  /* 0x0000000804ff75b2 */ /* 0x0087300008000100 */
[----:B------:R3:W1:Y:S01]  /*0660*/  SYNCS.EXCH.64 URZ, [UR4+0x20], UR6 ;  /* 0x0000200604ff75b2 */ /* 0x0006620008000100 */
[----:B------:R3:W1:Y:S01]  /*0670*/  SYNCS.EXCH.64 URZ, [UR4+0x8], UR8 ;  /* 0x0000080804ff75b2 */ /* 0x0006620008000100 */
[----:B------:R3:W1:Y:S01]  /*0680*/  SYNCS.EXCH.64 URZ, [UR4+0x28], UR6 ;  /* 0x0000280604ff75b2 */ /* 0x0006620008000100 */
[----:B------:R3:W1:Y:S01]  /*0690*/  SYNCS.EXCH.64 URZ, [UR4+0x10], UR8 ;  /* 0x0000100804ff75b2 */ /* 0x0006620008000100 */
[----:B------:R3:W1:Y:S01]  /*06a0*/  SYNCS.EXCH.64 URZ, [UR4+0x30], UR6 ;  /* 0x0000300604ff75b2 */ /* 0x0006620008000100 */
[----:B------:R3:W1:Y:S01]  /*06b0*/  SYNCS.EXCH.64 URZ, [UR4+0x18], UR8 ;  /* 0x0000180804ff75b2 */ /* 0x0006620008000100 */
[----:B------:R3:W1:Y:S01]  /*06c0*/  SYNCS.EXCH.64 URZ, [UR4+0x38], UR6 ;  /* 0x0000380604ff75b2 */ /* 0x0006620008000100 */
[----:B------:R-:W-:Y:S01]  /*06d0*/  NOP ;  /* 0x0000000000007918 */ /* 0x000fe20000000000 */
.L_x_9:
[----:B------:R-:W2:Y:S01]  /*06e0*/  SHFL.IDX PT, R0, R159, RZ, 0x1f ;  /* 0x00001fff9f007589 */ /* 0x000ea200000e0000 */
[----:B------:R-:W-:Y:S01]  /*06f0*/  NOP ;  /* 0x0000000000007918 */ /* 0x000fe20000000000 */
[----:B--2---:R-:W-:-:S13]  /*0700*/  ISETP.NE.AND P0, PT, R0, 0x1, PT ;  /* 0x000000010000780c */ /* 0x004fda0003f05270 */
[----:B------:R-:W-:Y:S05]  /*0710*/  @P0 BRA `(.L_x_10) ;  /* 0x0000000000540947 */ /* 0x000fea0003800000 */
[----:B---3--:R-:W-:Y:S01]  /*0720*/  UMOV UR4, 0x400 ;  /* 0x0000040000047882 */ /* 0x008fe20000000000 */
        /* <DEDUP_REMOVED lines=10> */
[----:B------:R-:W2:Y:S02]  /*07d0*/  FENCE.VIEW.ASYNC.S ;  /* 0x00000000000073c6 */ /* 0x000ea40000000000 */
[----:B--2---:R2:W3:Y:S08]  /*07e0*/  SYNCS.EXCH.64 URZ, [UR4+0x40], UR8 ;  /* 0x0000400804ff75b2 */ /* 0x0044f00008000100 */
        /* <DEDUP_REMOVED lines=8> */
.L_x_10:
[----:B------:R-:W4:Y:S01]  /*0870*/  SHFL.IDX PT, R0, R159, RZ, 0x1f ;  /* 0x00001fff9f007589 */ /* 0x000f2200000e0000 */
[----:B------:R-:W-:Y:S01]  /*0880*/  NOP ;  /* 0x0000000000007918 */ /* 0x000fe20000000000 */
[----:B----4-:R-:W-:-:S13]  /*0890*/  ISETP.NE.AND P0, PT, R0, 0x3, PT ;  /* 0x000000030000780c */ /* 0x010fda0003f05270 */
[----:B------:R-:W-:Y:S05]  /*08a0*/  @P0 BRA `(.L_x_11) ;  /* 0x00000000002c0947 */ /* 0x000fea0003800000 */
[----:B--23--:R-:W-:Y:S01]  /*08b0*/  UMOV UR6, 0x400 ;  /* 0x0000040000067882 */ /* 0x00cfe20000000000 */
[----:B------:R-:W-:Y:S01]  /*08c0*/  UMOV UR4, 0x20 ;  /* 0x0000002000047882 */ /* 0x000fe20000000000 */
[----:B------:R-:W-:Y:S02]  /*08d0*/  ULEA UR6, UR45, UR6, 0x18 ;  /* 0x000000062d067291 */ /* 0x000fe4000f8ec0ff */
[----:B------:R-:W-:-:S04]  /*08e0*/  UIADD3 UR4, UPT, UPT, -UR4, 0x100000, URZ ;  /* 0x0010000004047890 */ /* 0x000fc8000fffe1ff */
[----:B------:R-:W-:Y:S02]  /*08f0*/  USHF.L.U32 UR5, UR4, 0xb, URZ ;  /* 0x0000000b04057899 */ /* 0x000fe400080006ff */
[----:B------:R-:W-:Y:S01]  /*0900*/  USHF.L.U32 UR4, UR4, 0x1, URZ ;  /* 0x0000000104047899 */ /* 0x000fe200080006ff */
[----:B------:R-:W-:Y:S01]  /*0910*/  ELECT P0, URZ, PT ;  /* 0x0000000000ff782f */ /* 0x000fe20003800000 */
[----:B------:R-:W2:Y:S10]  /*0920*/  FENCE.VIEW.ASYNC.S ;  /* 0x00000000000073c6 */ /* 0x000eb40000000000 */
[----:B--2---:R4:W2:Y:S01]  /*0930*/  SYNCS.EXCH.64 URZ, [UR6+0x80], UR4 ;  /* 0x0000800406ff75b2 */ /* 0x0048a20008000100 */
[----:B------:R4:W3:Y:S02]  /*0940*/  SYNCS.EXCH.64 URZ, [UR6+0x88], UR4 ;  /* 0x0000880406ff75b2 */ /* 0x0008e40008000100 */
[----:B----4-:R-:W-:Y:S01]  /*0950*/  NOP ;  /* 0x0000000000007918 */ /* 0x010fe20000000000 */
.L_x_11:
[----:B------:R-:W4:Y:S01]  /*0960*/  SHFL.IDX PT, R0, R159, RZ, 0x1f ;  /* 0x00001fff9f007589 */ /* 0x000f2200000e0000 */
[----:B------:R-:W-:Y:S01]  /*0970*/  NOP ;  /* 0x0000000000007918 */ /* 0x000fe20000000000 */
[----:B----4-:R-:W-:-:S13]  /*0980*/  ISETP.NE.AND P0, PT, R0, 0x4, PT ;  /* 0x000000040000780c */ /* 0x010fda0003f05270 */
[----:B------:R-:W-:Y:S05]  /*0990*/  @P0 BRA `(.L_x_12) ;  /* 0x0000000000480947 */ /* 0x000fea0003800000 */
[----:B--23--:R-:W-:Y:S01]  /*09a0*/  UMOV UR4, 0x3a0 ;  /* 0x000003a000047882 */ /* 0x00cfe20000000000 */
[----:B------:R-:W-:Y:S01]  /*09b0*/  UMOV UR6, 0x400 ;  /* 0x0000040000067882 */ /* 0x000fe20000000000 */
[----:B------:R-:W-:Y:S01]  /*09c0*/  USEL UR4, UR4, 0x320, UP3 ;  /* 0x0000032004047887 */ /* 0x000fe20009800000 */
        /* <DEDUP_REMOVED lines=10> */
[----:B--2---:R4:W2:Y:S08]  /*0a70*/  SYNCS.EXCH.64 URZ, [UR6+0x90], UR8 ;  /* 0x0000900806ff75b2 */ /* 0x0048b00008000100 */
[----:B------:R4:W3:Y:S01]  /*0a80*/  SYNCS.EXCH.64 URZ, [UR6+0xa0], UR4 ;  /* 0x0000a00406ff75b2 */ /* 0x0008e20008000100 */
[----:B------:R4:W1:Y:S01]  /*0a90*/  SYNCS.EXCH.64 URZ, [UR6+0x98], UR8 ;  /* 0x0000980806ff75b2 */ /* 0x0008620008000100 */
[----:B------:R4:W1:Y:S02]  /*0aa0*/  SYNCS.EXCH.64 URZ, [UR6+0xa8], UR4 ;  /* 0x0000a80406ff75b2 */ /* 0x0008640008000100 */
[----:B----4-:R-:W-:Y:S01]  /*0ab0*/  NOP ;  /* 0x0000000000007918 */ /* 0x010fe20000000000 */
.L_x_12:
[----:B------:R-:W4:Y:S01]  /*0ac0*/  SHFL.IDX PT, R0, R159, RZ, 0x1f ;  /* 0x00001fff9f007589 */ /* 0x000f2200000e0000 */
[----:B------:R-:W-:Y:S01]  /*0ad0*/  NOP ;  /* 0x0000000000007918 */ /* 0x000fe20000000000 */
[----:B----4-:R-:W-:-:S13]  /*0ae0*/  ISETP.NE.AND P0, PT, R0, 0x5, PT ;  /* 0x000000050000780c */ /* 0x010fda0003f05270 */
[----:B------:R-:W-:Y:S05]  /*0af0*/  @P0 BRA `(.L_x_13) ;  /* 0x0000000000440947 */ /* 0x000fea0003800000 */
[----:B--23--:R-:W-:Y:S01]  /*0b00*/  UMOV UR4, 0x400 ;  /* 0x0000040000047882 */ /* 0x00cfe20000000000 */
        /* <DEDUP_REMOVED lines=16> */
.L_x_13:
[----:B------:R-:W4:Y:S01]  /*0c10*/  SHFL.IDX PT, R0, R159, RZ, 0x1f ;  /* 0x00001fff9f007589 */ /* 0x000f2200000e0000 */
[----:B------:R-:W-:Y:S01]  /*0c20*/  ISETP.NE.OR P1, PT, RZ, UR17, !P1 ;  /* 0x00000011ff007c0c */ /* 0x000fe2000cf25670 */
        /* <DEDUP_REMOVED lines=12> */
[----:B------:R4:W3:Y:S01]  /*0cf0*/  SYNCS.EXCH.64 URZ, [UR4+0xe0], UR6 ;  /* 0x0000e00604ff75b2 */ /* 0x0008e20008000100 */
[----:B------:R4:W1:Y:S01]  /*0d00*/  SYNCS.EXCH.64 URZ, [UR4+0xd8], UR6 ;  /* 0x0000d80604ff75b2 */ /* 0x0008620008000100 */
[----:B------:R4:W1:Y:S02]  /*0d10*/  SYNCS.EXCH.64 URZ, [UR4+0xe8], UR6 ;  /* 0x0000e80604ff75b2 */ /* 0x0008640008000100 */
[----:B----4-:R-:W-:Y:S01]  /*0d20*/  NOP ;  /* 0x0000000000007918 */ /* 0x010fe20000000000 */
.L_x_14:
[----:B------:R-:W-:Y:S01]  /*0d30*/  VOTEU.ALL UP0, P1 ;  /* 0x0000000000ff7886 */ /* 0x000fe20000800000 */
[----:B--23--:R-:W-:Y:S01]  /*0d40*/  UMOV UR4, 0x20 ;  /* 0x0000002000047882 */ /* 0x00cfe20000000000 */
[----:B------:R-:W2:Y:S01]  /*0d50*/  LDCU UR7, c[0x0][0x36c] ;  /* 0x00006d80ff0777ac */ /* 0x000ea20008000800 */
[----:B------:R-:W-:Y:S01]  /*0d60*/  NOP ;  /* 0x0000000000007918 */ /* 0x000fe20000000000 */
[----:B-1----:R-:W-:Y:S01]  /*0d70*/  LOP3.LUT R3, R172, 0x1f, RZ, 0xc0, !PT ;  /* 0x0000001fac037812 */ /* 0x002fe200078ec0ff */
[----:B------:R-:W-:Y:S01]  /*0d80*/  @!UP0 UMOV UR6, 0x400 ;  /* 0x0000040000068882 */ /* 0x000fe20000000000 */
[----:B------:R-:W-:-:S04]  /*0d90*/  @!UP0 UIADD3 UR4, UPT, UPT, -UR4, 0x100000, URZ ;  /* 0x0010000004048890 */ /* 0x000fc8000fffe1ff */
[----:B------:R-:W-:Y:S02]  /*0da0*/  @!UP0 USHF.L.U32 UR5, UR4, 0xb, URZ ;  /* 0x0000000b04058899 */ /* 0x000fe400080006ff */
[----:B------:R-:W-:Y:S02]  /*0db0*/  @!UP0 USHF.L.U32 UR4, UR4, 0x1, URZ ;  /* 0x0000000104048899 */ /* 0x000fe400080006ff */
[----:B------:R-:W-:Y:S01]  /*0dc0*/  @!UP0 ULEA UR6, UR45, UR6, 0x18 ;  /* 0x000000062d068291 */ /* 0x000fe2000f8ec0ff */
[----:B------:R-:W-:Y:S01]  /*0dd0*/  VOTEU.ALL UP0, P1 ;  /* 0x0000000000ff7886 */ /* 0x000fe20000800000 */
[----:B------:R-:W-:Y:S02]  /*0de0*/  UISETP.NE.AND UP4, UPT, UR17, URZ, UPT ;  /* 0x000000ff1100728c */ /* 0x000fe4000bf85270 */
[----:B--2---:R-:W-:Y:S01]  /*0df0*/  UISETP.EQ.U32.AND UP5, UPT, UR7, 0x1, UPT ;  /* 0x000000010700788c */ /* 0x004fe2000bfa2070 */
[----:B------:R-:W1:Y:S07]  /*0e00*/  FENCE.VIEW.ASYNC.S ;  /* 0x00000000000073c6 */ /* 0x000e6e0000000000 */
[----:B-1----:R1:W2:Y:S01]  /*0e10*/  @!UP0 SYNCS.EXCH.64 URZ, [UR6+0xf0], UR4 ;  /* 0x0000f00406ff85b2 */ /* 0x0022a20008000100 */
[----:B------:R-:W-:Y:S05]  /*0e20*/  BRA.U !UP5, `(.L_x_15) ;  /* 0x000000010d087547 */ /* 0x000fea000b800000 */
[----:B--2---:R-:W-:Y:S01]  /*0e30*/  UCGABAR_ARV ;  /* 0x00000000000079c7 */ /* 0x004fe20008000000 */
[----:B------:R-:W-:Y:S05]  /*0e40*/  BRA `(.L_x_16) ;  /* 0x0000000000047947 */ /* 0x000fea0003800000 */
.L_x_15:
[----:B--2---:R-:W-:Y:S01]  /*0e50*/  NOP ;  /* 0x0000000000007918 */ /* 0x004fe20000000000 */
.L_x_16:
[----:B------:R-:W2:Y:S01]  /*0e60*/  S2UR UR16, SR_CTAID.X ;  /* 0x00000000001079c3 */ /* 0x000ea20000002500 */
[----:B------:R-:W-:-:S05]  /*0e70*/  CS2R.32 R161, SR_CgaSize ;  /* 0x0000000000a17805 */ /* 0x000fca0000008a00 */
[----:B------:R-:W-:-:S05]  /*0e80*/  IMAD R161, R161, -0xa0, RZ ;  /* 0xffffff60a1a17824 */ /* 0x000fca00078e02ff */
[----:B-1----:R-:W-:-:S14]  /*0e90*/  R2UR UR5, R161 ;  /* 0x00000000a10572ca */ /* 0x002fdc00000e0000 */
[----:B------:R-:W1:Y:S01]  /*0ea0*/  LDCU UR5, c[0x0][UR5+0x2b0] ;  /* 0x00005600050577ac */ /* 0x000e620008000800 */
[----:B------:R-:W-:-:S05]  /*0eb0*/  CS2R.32 R161, SR_CgaSize ;  /* 0x0000000000a17805 */ /* 0x000fca0000008a00 */
[----:B------:R-:W-:-:S05]  /*0ec0*/  IMAD R161, R161, -0xa0, RZ ;  /* 0xffffff60a1a17824 */ /* 0x000fca00078e02ff */
[----:B------:R-:W-:-:S14]  /*0ed0*/  R2UR UR4, R161 ;  /* 0x00000000a10472ca */ /* 0x000fdc00000e0000 */
[----:B------:R-:W3:Y:S01]  /*0ee0*/  LDCU UR4, c[0x0][UR4+0x2b4] ;  /* 0x00005680040477ac */ /* 0x000ee20008000800 */
[----:B------:R-:W4:Y:S01]  /*0ef0*/  S2UR UR7, SR_CTAID.Y ;  /* 0x00000000000779c3 */ /* 0x000f220000002600 */
[----:B------:R-:W-:-:S05]  /*0f00*/  CS2R.32 R161, SR_CgaSize ;  /* 0x0000000000a17805 */ /* 0x000fca0000008a00 */
[----:B------:R-:W-:-:S05]  /*0f10*/  IMAD R161, R161, -0xa0, RZ ;  /* 0xffffff60a1a17824 */ /* 0x000fca00078e02ff */
[----:B------:R-:W-:-:S14]  /*0f20*/  R2UR UR8, R161 ;  /* 0x00000000a10872ca */ /* 0x000fdc00000e0000 */
[----:B------:R-:W3:Y:S01]  /*0f30*/  LDCU UR8, c[0x0][UR8+0x2a0] ;  /* 0x00005400080877ac */ /* 0x000ee20008000800 */
[----:B------:R-:W-:-:S05]  /*0f40*/  CS2R.32 R161, SR_CgaSize ;  /* 0x0000000000a17805 */ /* 0x000fca0000008a00 */
[----:B------:R-:W-:-:S05]  /*0f50*/  IMAD R161, R161, -0xa0, RZ ;  /* 0xffffff60a1a17824 */ /* 0x000fca00078e02ff */
[----:B------:R-:W-:-:S14]  /*0f60*/  R2UR UR9, R161 ;  /* 0x00000000a10972ca */ /* 0x000fdc00000e0000 */
[----:B------:R-:W3:Y:S01]  /*0f70*/  LDCU UR9, c[0x0][UR9+0x2a4] ;  /* 0x00005480090977ac */ /* 0x000ee20008000800 */
[----:B------:R-:W3:Y:S01]  /*0f80*/  S2UR UR36, SR_CTAID.Z ;  /* 0x00000000002479c3 */ /* 0x000ee20000002700 */
[----:B------:R-:W3:Y:S01]  /*0f90*/  LDCU UR21, c[0x0][0xb24] ;  /* 0x00016480ff1577ac */ /* 0x000ee20008000800 */
[----:B------:R-:W-:Y:S02]  /*0fa0*/  UISETP.GT.U32.AND UP0, UPT, UR47, 0xffff, UPT ;  /* 0x0000ffff2f00788c */ /* 0x000fe4000bf04070 */
[----:B------:R-:W-:Y:S01]  /*0fb0*/  USHF.L.U32 UR27, UR45, 0xc, URZ ;  /* 0x0000000c2d1b7899 */ /* 0x000fe200080006ff */
[----:B--2---:R-:W-:Y:S01]  /*0fc0*/  I2FP.F32.U32 R2, UR16 ;  /* 0x0000001000027c45 */ /* 0x004fe20008201000 */
[----:B------:R-:W-:Y:S01]  /*0fd0*/  UMOV UR30, 0x5 ;  /* 0x00000005001e7882 */ /* 0x000fe20000000000 */
[----:B------:R-:W2:Y:S03]  /*0fe0*/  LDCU UR42, c[0x0][0xb24] ;  /* 0x00016480ff2a77ac */ /* 0x000ea60008000800 */
[----:B-1----:R-:W-:Y:S01]  /*0ff0*/  FMUL R2, R2, UR5 ;  /* 0x0000000502027c20 */ /* 0x002fe20008400000 */
[----:B------:R-:W1:Y:S01]  /*1000*/  LDCU UR29, c[0x0][0xb30] ;  /* 0x00016600ff1d77ac */ /* 0x000e620008000800 */
[----:B----4-:R-:W-:Y:S01]  /*1010*/  I2FP.F32.U32 R0, UR7 ;  /* 0x0000000700007c45 */ /* 0x010fe20008201000 */
[----:B------:R-:W-:-:S03]  /*1020*/  USHF.L.U32 UR46, UR16, 0x7, URZ ;  /* 0x00000007102e7899 */ /* 0x000fc600080006ff */
[----:B------:R-:W4:Y:S01]  /*1030*/  F2I.U32.TRUNC.NTZ R2, R2 ;  /* 0x0000000200027305 */ /* 0x000f22000020f000 */
[----:B------:R-:W-:Y:S01]  /*1040*/  USEL UR26, UR47, 0xffff, !UP0 ;  /* 0x0000ffff2f1a7887 */ /* 0x000fe2000c000000 */
[----:B---3--:R-:W-:Y:S01]  /*1050*/  FMUL R0, R0, UR4 ;  /* 0x0000000400007c20 */ /* 0x008fe20008400000 */
[----:B------:R-:W-:Y:S01]  /*1060*/  UISETP.GE.AND UP2, UPT, UR21, 0x1, UPT ;  /* 0x000000011500788c */ /* 0x000fe2000bf46270 */
[----:B------:R-:W-:-:S04]  /*1070*/  UMOV UR20, UR7 ;  /* 0x0000000700147c82 */ /* 0x000fc80008000000 */
[----:B------:R-:W3:Y:S01]  /*1080*/  F2I.U32.TRUNC.NTZ R0, R0 ;  /* 0x0000000000007305 */ /* 0x000ee2000020f000 */
[----:B----4-:R-:W-:Y:S02]  /*1090*/  R2UR UR4, R2 ;  /* 0x00000000020472ca */ /* 0x010fe400000e0000 */
[----:B------:R-:W-:Y:S02]  /*10a0*/  PRMT R2, RZ, 0x7610, R2 ;  /* 0x00007610ff027816 */ /* 0x000fe40000000002 */
[----:B---3--:R-:W-:Y:S02]  /*10b0*/  R2UR UR6, R0 ;  /* 0x00000000000672ca */ /* 0x008fe400000e0000 */
[----:B------:R-:W-:-:S07]  /*10c0*/  PRMT R0, RZ, 0x7610, R0 ;  /* 0x00007610ff007816 */ /* 0x000fce0000000000 */
[----:B------:R-:W-:-:S04]  /*10d0*/  UIADD3 UR5, UPT, UPT, -UR4, URZ, URZ ;  /* 0x000000ff04057290 */ /* 0x000fc8000fffe1ff */
[----:B------:R-:W-:Y:S02]  /*10e0*/  UIMAD UR5, UR8, UR5, UR16 ;  /* 0x00000005080572a4 */ /* 0x000fe4000f8e0210 */
[----:B------:R-:W-:-:S04]  /*10f0*/  UIADD3 UR4, UPT, UPT, -UR6, URZ, URZ ;  /* 0x000000ff06047290 */ /* 0x000fc8000fffe1ff */
[----:B------:R-:W-:Y:S01]  /*1100*/  IMAD.U32 R161, RZ, RZ, UR5 ;  /* 0x00000005ffa17e24 */ /* 0x000fe2000f8e00ff */
[----:B------:R-:W-:-:S06]  /*1110*/  UIMAD UR4, UR9, UR4, UR7 ;  /* 0x00000004090472a4 */ /* 0x000fcc000f8e0207 */
[----:B------:R-:W-:Y:S01]  /*1120*/  IMAD.U32 R160, RZ, RZ, UR4 ;  /* 0x00000004ffa07e24 */ /* 0x000fe2000f8e00ff */
[----:B-12---:R-:W-:Y:S06]  /*1130*/  BRA.U UP4, `(.L_x_17) ;  /* 0x0000000104447547 */ /* 0x006fec000b800000 */
[----:B------:R-:W-:Y:S02]  /*1140*/  R2UR UR4, R161 ;  /* 0x00000000a10472ca */ /* 0x000fe400000e0000 */
[----:B------:R-:W-:-:S11]  /*1150*/  R2UR UR8, R160 ;  /* 0x00000000a00872ca */ /* 0x000fd600000e0000 */
[----:B------:R-:W-:Y:S02]  /*1160*/  UISETP.GT.U32.AND UP0, UPT, UR4, 0x1, UPT ;  /* 0x000000010400788c */ /* 0x000fe4000bf04070 */
[----:B------:R-:W-:Y:S02]  /*1170*/  ULOP3.LUT UR4, UR4, 0xfffffffe, URZ, 0xc0, !UPT ;  /* 0xfffffffe04047892 */ /* 0x000fe4000f8ec0ff */
[----:B------:R-:W-:Y:S02]  /*1180*/  UISETP.NE.AND UP1, UPT, UR8, URZ, UP0 ;  /* 0x000000ff0800728c */ /* 0x000fe40008725270 */
[----:B------:R-:W-:Y:S02]  /*1190*/  UISETP.NE.AND UP0, UPT, UR8, 0x1, UP0 ;  /* 0x000000010800788c */ /* 0x000fe40008705270 */
[----:B------:R-:W-:Y:S02]  /*11a0*/  USEL UR7, URZ, 0x1, UP1 ;  /* 0x00000001ff077887 */ /* 0x000fe40008800000 */
[----:B------:R-:W-:-:S02]  /*11b0*/  USEL UR6, URZ, 0x4, UP0 ;  /* 0x00000004ff067887 */ /* 0x000fc40008000000 */
[----:B------:R-:W-:Y:S02]  /*11c0*/  USEL UR5, URZ, 0x2, UP1 ;  /* 0x00000002ff057887 */ /* 0x000fe40008800000 */
[----:B------:R-:W-:Y:S02]  /*11d0*/  ULEA UR4, UR8, UR4, 0x1 ;  /* 0x0000000408047291 */ /* 0x000fe4000f8e08ff */
[----:B------:R-:W-:Y:S02]  /*11e0*/  USEL UR8, URZ, 0x8, UP0 ;  /* 0x00000008ff087887 */ /* 0x000fe40008000000 */
[----:B------:R-:W-:-:S03]  /*11f0*/  UIADD3 UR5, UPT, UPT, UR5, UR6, UR7 ;  /* 0x0000000605057290 */ /* 0x000fc6000fffe007 */
[----:B------:R-:W-:Y:S01]  /*1200*/  UMOV UR6, 0x3 ;  /* 0x0000000300067882 */ /* 0x000fe20000000000 */
[----:B------:R-:W-:Y:S02]  /*1210*/  UIADD3 UR5, UPT, UPT, UR5, UR8, URZ ;  /* 0x0000000805057290 */ /* 0x000fe4000fffe0ff */
[----:B------:R-:W-:-:S04]  /*1220*/  USHF.L.U32 UR4, UR6, UR4, URZ ;  /* 0x0000000406047299 */ /* 0x000fc800080006ff */
[----:B------:R-:W-:Y:S02]  /*1230*/  IMAD.U32 R2, RZ, RZ, UR5 ;  /* 0x00000005ff027e24 */ /* 0x000fe4000f8e00ff */
[----:B------:R-:W-:Y:S02]  /*1240*/  IMAD.U32 R0, RZ, RZ, UR4 ;  /* 0x00000004ff007e24 */ /* 0x000fe4000f8e00ff */
.L_x_17:
[----:B------:R-:W-:Y:S05]  /*1250*/  BRA.U !UP2, `(.L_x_18) ;  /* 0x000000010ad47547 */ /* 0x000fea000b800000 */
[----:B------:R-:W1:Y:S01]  /*1260*/  LDCU.128 UR12, c[0x0][0xb10] ;  /* 0x00016200ff0c77ac */ /* 0x000e620008000c00 */
[----:B------:R-:W2:Y:S01]  /*1270*/  LDCU UR6, c[0x0][0x370] ;  /* 0x00006e00ff0677ac */ /* 0x000ea20008000800 */
[----:B------:R-:W3:Y:S01]  /*1280*/  LDCU UR5, c[0x0][0x374] ;  /* 0x00006e80ff0577ac */ /* 0x000ee20008000800 */
[----:B------:R-:W4:Y:S01]  /*1290*/  LDCU UR28, c[0x0][0xb0c] ;  /* 0x00016180ff1c77ac */ /* 0x000f220008000800 */
[----:B------:R-:W4:Y:S01]  /*12a0*/  LDCU UR4, c[0x0][0xb20] ;  /* 0x00016400ff0477ac */ /* 0x000f220008000800 */
[----:B------:R-:W4:Y:S01]  /*12b0*/  LDCU.64 UR8, c[0x0][0xb28] ;  /* 0x00016500ff0877ac */ /* 0x000f220008000a00 */
[----:B-1----:R-:W-:Y:S02]  /*12c0*/  UISETP.NE.AND UP0, UPT, UR14, 0x1, UPT ;  /* 0x000000010e00788c */ /* 0x002fe4000bf05270 */
[----:B---3--:R-:W-:Y:S02]  /*12d0*/  UIMAD.WIDE.U32 UR10, UR5, UR15, URZ ;  /* 0x0000000f050a72a5 */ /* 0x008fe4000f8e00ff */
[----:B--2---:R-:W-:-:S02]  /*12e0*/  UIMAD.WIDE.U32 UR22, UR6, UR12, URZ ;  /* 0x0000000c061672a5 */ /* 0x004fc4000f8e00ff */
[----:B----4-:R-:W-:Y:S02]  /*12f0*/  UISETP.NE.AND UP1, UPT, UR28, 0x1, UPT ;  /* 0x000000011c00788c */ /* 0x010fe4000bf25270 */
[----:B------:R-:W-:Y:S01]  /*1300*/  UISETP.NE.AND UP2, UPT, UR21, 0x1, UPT ;  /* 0x000000011500788c */ /* 0x000fe2000bf45270 */
[----:B------:R-:W-:Y:S02]  /*1310*/  UMOV UR10, UR11 ;  /* 0x0000000b000a7c82 */ /* 0x000fe40008000000 */
[----:B------:R-:W-:Y:S01]  /*1320*/  UMOV UR22, UR23 ;  /* 0x0000001700167c82 */ /* 0x000fe20008000000 */
[----:B------:R-:W-:Y:S02]  /*1330*/  @UP0 USHF.R.U32.HI UR5, URZ, UR4, UR10 ;  /* 0x00000004ff050299 */ /* 0x000fe4000801160a */
[----:B------:R-:W-:Y:S02]  /*1340*/  UIMAD.WIDE.U32 UR24, UR20, UR15, URZ ;  /* 0x0000000f141872a5 */ /* 0x000fe4000f8e00ff */
[----:B------:R-:W-:-:S02]  /*1350*/  UIMAD.WIDE.U32 UR10, UR5, UR8, URZ ;  /* 0x00000008050a72a5 */ /* 0x000fc4000f8e00ff */
[----:B------:R-:W-:Y:S02]  /*1360*/  @UP1 USHF.R.U32.HI UR6, URZ, UR13, UR22 ;  /* 0x0000000dff061299 */ /* 0x000fe40008011616 */
[----:B------:R-:W-:Y:S02]  /*1370*/  UIMAD.WIDE.U32 UR18, UR16, UR12, URZ ;  /* 0x0000000c101272a5 */ /* 0x000fe4000f8e00ff */
[----:B------:R-:W-:Y:S01]  /*1380*/  UIMAD.WIDE.U32 UR22, UR6, UR8, URZ ;  /* 0x00000008061672a5 */ /* 0x000fe2000f8e00ff */
[----:B------:R-:W-:Y:S01]  /*1390*/  UMOV UR24, UR25 ;  /* 0x0000001900187c82 */ /* 0x000fe20008000000 */
[----:B------:R-:W-:Y:S01]  /*13a0*/  UMOV UR10, UR11 ;  /* 0x0000000b000a7c82 */ /* 0x000fe20008000000 */
[----:B------:R-:W-:Y:S02]  /*13b0*/  USHF.R.U32.HI UR24, URZ, UR4, UR24 ;  /* 0x00000004ff187299 */ /* 0x000fe40008011618 */
[----:B------:R-:W-:Y:S02]  /*13c0*/  @UP2 USHF.R.U32.HI UR5, URZ, UR9, UR10 ;  /* 0x00000009ff052299 */ /* 0x000fe4000801160a */
[----:B------:R-:W-:Y:S01]  /*13d0*/  UMOV UR7, UR23 ;  /* 0x0000001700077c82 */ /* 0x000fe20008000000 */
[----:B------:R-:W-:Y:S01]  /*13e0*/  UMOV UR18, UR19 ;  /* 0x0000001300127c82 */ /* 0x000fe20008000000 */
[----:B------:R-:W-:-:S02]  /*13f0*/  @UP2 USHF.R.U32.HI UR6, URZ, UR9, UR7 ;  /* 0x00000009ff062299 */ /* 0x000fc40008011607 */
[----:B------:R-:W-:Y:S02]  /*1400*/  USHF.R.U32.HI UR13, URZ, UR13, UR18 ;  /* 0x0000000dff0d7299 */ /* 0x000fe40008011612 */
[----:B------:R-:W-:Y:S02]  /*1410*/  USEL UR4, UR20, UR24, !UP0 ;  /* 0x0000001814047287 */ /* 0x000fe4000c000000 */
[----:B------:R-:W-:Y:S02]  /*1420*/  UIMAD UR7, UR5, UR21, URZ ;  /* 0x00000015050772a4 */ /* 0x000fe4000f8e02ff */
[----:B------:R-:W-:Y:S02]  /*1430*/  USEL UR5, UR16, UR13, !UP1 ;  /* 0x0000000d10057287 */ /* 0x000fe4000c800000 */
[----:B------:R-:W-:Y:S02]  /*1440*/  UIMAD UR12, UR6, UR21, URZ ;  /* 0x00000015060c72a4 */ /* 0x000fe4000f8e02ff */
[----:B------:R-:W-:-:S02]  /*1450*/  UISETP.GE.AND UP0, UPT, UR4, UR7, UPT ;  /* 0x000000070400728c */ /* 0x000fc4000bf06270 */
[----:B------:R-:W-:Y:S02]  /*1460*/  UIMAD.WIDE.U32 UR10, UR4, UR8, URZ ;  /* 0x00000008040a72a5 */ /* 0x000fe4000f8e00ff */
[----:B------:R-:W-:Y:S02]  /*1470*/  UISETP.GE.OR UP0, UPT, UR5, UR12, UP0 ;  /* 0x0000000c0500728c */ /* 0x000fe40008706670 */
[----:B------:R-:W-:Y:S02]  /*1480*/  UIMAD.WIDE.U32 UR12, UR5, UR8, URZ ;  /* 0x00000008050c72a5 */ /* 0x000fe4000f8e00ff */
[----:B------:R-:W-:Y:S01]  /*1490*/  UIADD3 UR10, UPT, UPT, -UR4, URZ, URZ ;  /* 0x000000ff040a7290 */ /* 0x000fe2000fffe1ff */
[----:B------:R-:W-:Y:S01]  /*14a0*/  UMOV UR8, UR11 ;  /* 0x0000000b00087c82 */ /* 0x000fe20008000000 */
[----:B------:R-:W-:Y:S02]  /*14b0*/  UIADD3 UR11, UPT, UPT, -UR5, URZ, URZ ;  /* 0x000000ff050b7290 */ /* 0x000fe4000fffe1ff */
[----:B------:R-:W-:-:S03]  /*14c0*/  USHF.R.U32.HI UR8, URZ, UR9, UR8 ;  /* 0x00000009ff087299 */ /* 0x000fc60008011608 */
[----:B------:R-:W-:Y:S01]  /*14d0*/  @!UP0 UMOV UR7, UR13 ;  /* 0x0000000d00078c82 */ /* 0x000fe20008000000 */
[----:B------:R-:W-:Y:S02]  /*14e0*/  UIMAD UR20, UR14, UR10, UR20 ;  /* 0x0000000a0e1472a4 */ /* 0x000fe4000f8e0214 */
[----:B------:R-:W-:Y:S02]  /*14f0*/  USEL UR8, UR4, UR8, !UP2 ;  /* 0x0000000804087287 */ /* 0x000fe4000d000000 */
[----:B------:R-:W-:Y:S02]  /*1500*/  @!UP0 USHF.R.U32.HI UR7, URZ, UR9, UR7 ;  /* 0x00000009ff078299 */ /* 0x000fe40008011607 */
[----:B------:R-:W-:Y:S02]  /*1510*/  UIADD3 UR9, UPT, UPT, -UR8, URZ, URZ ;  /* 0x000000ff08097290 */ /* 0x000fe4000fffe1ff */
[----:B------:R-:W-:Y:S02]  /*1520*/  @!UP0 USEL UR7, UR5, UR7, !UP2 ;  /* 0x0000000705078287 */ /* 0x000fe4000d000000 */
[----:B------:R-:W-:-:S02]  /*1530*/  UIMAD UR9, UR21, UR9, UR4 ;  /* 0x00000009150972a4 */ /* 0x000fc4000f8e0204 */
[----:B------:R-:W-:Y:S02]  /*1540*/  @!UP0 UIADD3 UR8, UPT, UPT, UR8, -UR7, URZ ;  /* 0x8000000708088290 */ /* 0x000fe4000fffe0ff */
[----:B------:R-:W-:Y:S02]  /*1550*/  @!UP0 UIMAD UR6, UR9, UR6, UR7 ;  /* 0x00000006090682a4 */ /* 0x000fe4000f8e0207 */
[----:B------:R-:W-:Y:S02]  /*1560*/  @!UP0 UIMAD UR4, UR8, UR21, UR5 ;  /* 0x00000015080482a4 */ /* 0x000fe4000f8e0205 */
[----:B------:R-:W-:Y:S02]  /*1570*/  UIMAD UR16, UR28, UR11, UR16 ;  /* 0x0000000b1c1072a4 */ /* 0x000fe4000f8e0210 */
[----:B------:R-:W-:Y:S01]  /*1580*/  UIMAD UR20, UR4, UR14, UR20 ;  /* 0x0000000e041472a4 */ /* 0x000fe2000f8e0214 */
[----:B------:R-:W-:Y:S02]  /*1590*/  @!UP0 UMOV UR5, UR6 ;  /* 0x0000000600058c82 */ /* 0x000fe40008000000 */
[----:B------:R-:W-:-:S12]  /*15a0*/  UIMAD UR16, UR5, UR28, UR16 ;  /* 0x0000001c051072a4 */ /* 0x000fd8000f8e0210 */
.L_x_18:
[----:B------:R-:W-:Y:S02]  /*15b0*/  UISETP.NE.AND UP1, UPT, UR29, 0x1, UPT ;  /* 0x000000011d00788c */ /* 0x000fe4000bf25270 */
[----:B------:R-:W-:Y:S02]  /*15c0*/  ULOP3.LUT UR21, UR26, 0xffff, URZ, 0xc0, !UPT ;  /* 0x0000ffff1a157892 */ /* 0x000fe4000f8ec0ff */
[----:B------:R-:W-:Y:S02]  /*15d0*/  UISETP.NE.AND UP0, UPT, UR17, 0x2, UPT ;  /* 0x000000021100788c */ /* 0x000fe4000bf05270 */
[----:B------:R-:W-:Y:S02]  /*15e0*/  ULOP3.LUT UR22, UR27, 0x2000, URZ, 0xc0, !UPT ;  /* 0x000020001b167892 */ /* 0x000fe4000f8ec0ff */
[----:B------:R-:W-:Y:S02]  /*15f0*/  ULOP3.LUT UR46, UR46, 0x80, URZ, 0xc0, !UPT ;  /* 0x000000802e2e7892 */ /* 0x000fe4000f8ec0ff */
[----:B------:R-:W-:Y:S01]  /*1600*/  USHF.L.U32 UR21, UR30, UR21, URZ ;  /* 0x000000151e157299 */ /* 0x000fe200080006ff */
[----:B------:R-:W-:Y:S11]  /*1610*/  BRA.U UP1, `(.L_x_19) ;  /* 0x0000000101447547 */ /* 0x000ff6000b800000 */
[----:B------:R-:W1:Y:S01]  /*1620*/  LDCU.128 UR8, c[0x0][0xb10] ;  /* 0x00016200ff0877ac */ /* 0x000e620008000c00 */
[----:B------:R-:W2:Y:S01]  /*1630*/  LDCU UR12, c[0x0][0xb0c] ;  /* 0x00016180ff0c77ac */ /* 0x000ea20008000800 */
[----:B------:R-:W3:Y:S01]  /*1640*/  LDCU UR13, c[0x0][0xb20] ;  /* 0x00016400ff0d77ac */ /* 0x000ee20008000800 */
[----:B-1----:R-:W-:Y:S02]  /*1650*/  UIMAD.WIDE.U32 UR6, UR16, UR8, URZ ;  /* 0x00000008100672a5 */ /* 0x002fe4000f8e00ff */
[----:B------:R-:W-:Y:S02]  /*1660*/  UIMAD.WIDE.U32 UR4, UR20, UR11, URZ ;  /* 0x0000000b140472a5 */ /* 0x000fe4000f8e00ff */
[----:B--2---:R-:W-:Y:S02]  /*1670*/  UISETP.NE.AND UP2, UPT, UR12, 0x1, UPT ;  /* 0x000000010c00788c */ /* 0x004fe4000bf45270 */
[----:B------:R-:W-:Y:S01]  /*1680*/  UISETP.NE.AND UP1, UPT, UR10, 0x1, UPT ;  /* 0x000000010a00788c */ /* 0x000fe2000bf25270 */
[----:B------:R-:W-:-:S02]  /*1690*/  UMOV UR6, UR7 ;  /* 0x0000000700067c82 */ /* 0x000fc40008000000 */
[----:B------:R-:W-:Y:S01]  /*16a0*/  UMOV UR4, UR5 ;  /* 0x0000000500047c82 */ /* 0x000fe20008000000 */
[----:B------:R-:W-:Y:S02]  /*16b0*/  USHF.R.U32.HI UR6, URZ, UR9, UR6 ;  /* 0x00000009ff067299 */ /* 0x000fe40008011606 */
[----:B---3--:R-:W-:Y:S02]  /*16c0*/  USHF.R.U32.HI UR4, URZ, UR13, UR4 ;  /* 0x0000000dff047299 */ /* 0x008fe40008011604 */
[----:B------:R-:W-:Y:S02]  /*16d0*/  USEL UR5, UR16, UR6, !UP2 ;  /* 0x0000000610057287 */ /* 0x000fe4000d000000 */
[----:B------:R-:W-:-:S04]  /*16e0*/  USEL UR4, UR20, UR4, !UP1 ;  /* 0x0000000414047287 */ /* 0x000fc8000c800000 */
[----:B------:R-:W-:Y:S02]  /*16f0*/  UIADD3 UR6, UPT, UPT, UR5, -UR4, URZ ;  /* 0x8000000405067290 */ /* 0x000fe4000fffe0ff */
[----:B------:R-:W-:Y:S02]  /*1700*/  UIADD3 UR4, UPT, UPT, -UR5, UR4, URZ ;  /* 0x0000000405047290 */ /* 0x000fe4000fffe1ff */
[----:B------:R-:W-:Y:S02]  /*1710*/  UIMAD UR20, UR6, UR10, UR20 ;  /* 0x0000000a061472a4 */ /* 0x000fe4000f8e0214 */
[----:B------:R-:W-:-:S12]  /*1720*/  UIMAD UR16, UR4, UR12, UR16 ;  /* 0x0000000c041072a4 */ /* 0x000fd8000f8e0210 */
.L_x_19:
[----:B------:R-:W-:Y:S05]  /*1730*/  BRA.U !UP5, `(.L_x_20) ;  /* 0x000000010d0c7547 */ /* 0x000fea000b800000 */
[----:B------:R-:W-:Y:S01]  /*1740*/  UCGABAR_WAIT ;  /* 0x0000000000007dc7 */ /* 0x000fe20008000000 */
[----:B------:R-:W-:Y:S01]  /*1750*/  CCTL.IVALL ;  /* 0x00000000ff00798f */ /* 0x000fe20002000000 */
[----:B------:R-:W-:Y:S05]  /*1760*/  BRA `(.L_x_21) ;  /* 0x0000000000047947 */ /* 0x000fea0003800000 */
.L_x_20:
[----:B------:R-:W-:Y:S06]  /*1770*/  BAR.SYNC.DEFER_BLOCKING 0x0 ;  /* 0x0000000000007b1d */ /* 0x000fec0000010000 */
.L_x_21:
[----:B------:R-:W-:Y:S05]  /*1780*/  BRA.U UP0, `(.L_x_22) ;  /* 0x0000001100e07547 */ /* 0x000fea000b800000 */
[----:B------:R-:W1:Y:S01]  /*1790*/  LDCU UR6, c[0x0][0x38c] ;  /* 0x00007180ff0677ac */ /* 0x000e620008000800 */
[----:B------:R-:W-:Y:S01]  /*17a0*/  PLOP3.LUT P1, PT, PT, PT, UP3, 0x80, 0x8 ;  /* 0x000000000008781c */ /* 0x000fe20003f2f038 */
[----:B------:R-:W-:Y:S01]  /*17b0*/  IMAD.MOV.U32 R12, RZ, RZ, 0x1 ;  /* 0x00000001ff0c7424 */ /* 0x000fe200078e00ff */
[----:B------:R-:W-:Y:S02]  /*17c0*/  ISETP.NE.AND P2, PT, R3, RZ, P3 ;  /* 0x000000ff0300720c */ /* 0x000fe40001f45270 */
[----:B------:R-:W-:Y:S02]  /*17d0*/  CS2R R10, SRZ ;  /* 0x00000000000a7805 */ /* 0x000fe4000001ff00 */
[----:B------:R-:W-:Y:S01]  /*17e0*/  PLOP3.LUT P1, PT, P1, PT, PT, 0x8, 0x80 ;  /* 0x000000000080781c */ /* 0x000fe20000f2e170 */
[----:B------:R-:W-:Y:S01]  /*17f0*/  IMAD.MOV.U32 R9, RZ, RZ, RZ ;  /* 0x000000ffff097224 */ /* 0x000fe200078e00ff */
[----:B------:R-:W2:Y:S01]  /*1800*/  LDCU UR38, c[0x0][0x370] ;  /* 0x00006e00ff2677ac */ /* 0x000ea20008000800 */
[----:B------:R-:W-:Y:S01]  /*1810*/  IMAD.MOV.U32 R8, RZ, RZ, 0x1 ;  /* 0x00000001ff087424 */ /* 0x000fe200078e00ff */
[----:B------:R-:W3:Y:S01]  /*1820*/  LDCU.64 UR26, c[0x0][0x348] ;  /* 0x00006900ff1a77ac */ /* 0x000ee20008000a00 */
[----:B------:R-:W-:Y:S01]  /*1830*/  ULEA.HI UR43, UR22, UR46, URZ, 0x19 ;  /* 0x0000002e162b7291 */ /* 0x000fe2000f8fc8ff */
[----:B------:R-:W4:Y:S01]  /*1840*/  LDCU UR37, c[0x0][0x374] ;  /* 0x00006e80ff2577ac */ /* 0x000f220008000800 */
[----:B-1----:R-:W-:-:S02]  /*1850*/  UIADD3 UR5, UPT, UPT, UR6, 0x7f, URZ ;  /* 0x0000007f06057890 */ /* 0x002fc4000fffe0ff */
[----:B------:R-:W-:Y:S02]  /*1860*/  UIADD3 UR47, UPT, UPT, UR6, 0xfe, URZ ;  /* 0x000000fe062f7890 */ /* 0x000fe4000fffe0ff */
[----:B------:R-:W-:Y:S01]  /*1870*/  USHF.R.S32.HI UR4, URZ, 0x1f, UR5 ;  /* 0x0000001fff047899 */ /* 0x000fe20008011405 */
[----:B------:R-:W-:-:S03]  /*1880*/  UMOV UR7, URZ ;  /* 0x000000ff00077c82 */ /* 0x000fc60008000000 */
[----:B------:R-:W-:Y:S02]  /*1890*/  ULEA.HI UR4, UR4, UR5, URZ, 0x7 ;  /* 0x0000000504047291 */ /* 0x000fe4000f8f38ff */
[----:B------:R-:W-:Y:S02]  /*18a0*/  UIADD3 UR5, UPT, UPT, UR6, -0x1, URZ ;  /* 0xffffffff06057890 */ /* 0x000fe4000fffe0ff */
[----:B------:R-:W-:Y:S02]  /*18b0*/  USHF.R.S32.HI UR40, URZ, 0x7, UR4 ;  /* 0x00000007ff287899 */ /* 0x000fe40008011404 */
[----:B------:R-:W-:Y:S02]  /*18c0*/  UISETP.GE.U32.AND UP1, UPT, UR5, -0xff, UPT ;  /* 0xffffff010500788c */ /* 0x000fe4000bf26070 */
[----:B------:R-:W-:-:S04]  /*18d0*/  UISETP.LT.U32.AND UP0, UPT, UR40, 0x4, UPT ;  /* 0x000000042800788c */ /* 0x000fc8000bf01070 */
[----:B------:R-:W-:Y:S02]  /*18e0*/  USEL UR39, UR40, 0x4, UP0 ;  /* 0x0000000428277887 */ /* 0x000fe40008000000 */
[----:B------:R-:W-:Y:S02]  /*18f0*/  UISETP.NE.AND UP0, UPT, UR17, URZ, UPT ;  /* 0x000000ff1100728c */ /* 0x000fe4000bf05270 */
[----:B------:R-:W-:Y:S02]  /*1900*/  UIADD3 UR4, UPT, UPT, UR39, -0x1, URZ ;  /* 0xffffffff27047890 */ /* 0x000fe4000fffe0ff */
[----:B------:R-:W-:Y:S02]  /*1910*/  @UP1 UIADD3 UR4, UPT, UPT, UR39, URZ, URZ ;  /* 0x000000ff27041290 */ /* 0x000fe4000fffe0ff */
[----:B------:R-:W-:Y:S02]  /*1920*/  USEL UR23, UR41, 0x2, UP0 ;  /* 0x0000000229177887 */ /* 0x000fe40008000000 */
[----:B------:R-:W-:-:S02]  /*1930*/  UIADD3 UR44, UPT, UPT, UR40, -UR39, URZ ;  /* 0x80000027282c7290 */ /* 0x000fc4000fffe0ff */
[----:B------:R-:W-:Y:S02]  /*1940*/  UIADD3 UR25, UPT, UPT, UR4, 0x1, URZ ;  /* 0x0000000104197890 */ /* 0x000fe4000fffe0ff */
[----:B--234-:R-:W-:-:S12]  /*1950*/  UIADD3 UR41, UPT, UPT, -UR4, URZ, URZ ;  /* 0x000000ff04297290 */ /* 0x01cfd8000fffe1ff */
.L_x_42:
[----:B------:R-:W-:Y:S01]  /*1960*/  UISETP.NE.AND UP0, UPT, UR45, URZ, UPT ;  /* 0x000000ff2d00728c */ /* 0x000fe2000bf05270 */
[----:B-1----:R-:W1:Y:S08]  /*1970*/  S2UR UR45, SR_CgaCtaId ;  /* 0x00000000002d79c3 */ /* 0x002e700000008800 */
[----:B------:R-:W-:Y:S05]  /*1980*/  BRA.U UP0, `(.L_x_23) ;  /* 0x0000000100347547 */ /* 0x000fea000b800000 */
[----:B------:R-:W2:Y:S01]  /*1990*/  S2R R0, SR_CgaCtaId ;  /* 0x0000000000007919 */ /* 0x000ea20000008800 */
[----:B------:R-:W-:Y:S02]  /*19a0*/  MOV R3, 0x400 ;  /* 0x0000040000037802 */ /* 0x000fe40000000f00 */
[----:B------:R-:W-:Y:S02]  /*19b0*/  SHF.L.U32 R2, R8, 0x1f, RZ ;  /* 0x0000001f08027819 */ /* 0x000fe400000006ff */
[----:B--2---:R-:W-:-:S05]  /*19c0*/  LEA R0, R0, R3, 0x18 ;  /* 0x0000000300007211 */ /* 0x004fca00078ec0ff */
[----:B------:R-:W-:-:S04]  /*19d0*/  IMAD R3, R9, 0x8, R0 ;  /* 0x0000000809037824 */ /* 0x000fc800078e0200 */
[----:B------:R-:W2:Y:S02]  /*19e0*/  SYNCS.PHASECHK.TRANS64.TRYWAIT P0, [R3+URZ+0xe0], R2 ;  /* 0x0000e002030075a7 */ /* 0x000ea400080011ff */
[----:B--2---:R-:W-:Y:S05]  /*19f0*/  @!P0 BRA `(.L_x_24) ;  /* 0x000000a000c48947 */ /* 0x004fea0003800000 */
.L_x_144:
[----:B------:R-:W-:Y:S01]  /*1a00*/  VIADD R9, R9, 0x1 ;  /* 0x0000000109097836 */ /* 0x000fe20000000000 */
[----:B------:R2:W-:Y:S04]  /*1a10*/  SYNCS.ARRIVE.TRANS64.A1T0 RZ, [R3+URZ+0xd0], RZ ;  /* 0x0000d0ff03ff79a7 */ /* 0x0005e800081000ff */
[----:B------:R-:W-:-:S04]  /*1a20*/  ISETP.NE.AND P0, PT, R9, 0x2, PT ;  /* 0x000000020900780c */ /* 0x000fc80003f05270 */
[----:B------:R-:W-:Y:S02]  /*1a30*/  SEL R9, R9, RZ, P0 ;  /* 0x000000ff09097207 */ /* 0x000fe40000000000 */
[----:B--2---:R-:W-:-:S04]  /*1a40*/  SEL R3, RZ, 0x1, P0 ;  /* 0x00000001ff037807 */ /* 0x004fc80000000000 */
[----:B------:R-:W-:-:S07]  /*1a50*/  LOP3.LUT R8, R8, R3, RZ, 0x3c, !PT ;  /* 0x0000000308087212 */ /* 0x000fce00078e3cff */
.L_x_23:
[----:B------:R-:W-:Y:S01]  /*1a60*/  UMOV UR6, 0x400 ;  /* 0x0000040000067882 */ /* 0x000fe20000000000 */
[----:B------:R-:W-:Y:S01]  /*1a70*/  SHF.L.U32 R0, R12, 0x1f, RZ ;  /* 0x0000001f0c007819 */ /* 0x000fe200000006ff */
[----:B-1----:R-:W-:Y:S02]  /*1a80*/  ULEA UR6, UR45, UR6, 0x18 ;  /* 0x000000062d067291 */ /* 0x002fe4000f8ec0ff */
[----:B------:R-:W-:Y:S02]  /*1a90*/  UISETP.GE.U32.AND UP0, UPT, UR47, 0xff, UPT ;  /* 0x000000ff2f00788c */ /* 0x000fe4000bf06070 */
[----:B------:R-:W-:Y:S02]  /*1aa0*/  ULEA UR4, UR7, UR6, 0x3 ;  /* 0x0000000607047291 */ /* 0x000fe4000f8e18ff */
[----:B------:R-:W-:Y:S01]  /*1ab0*/  ULEA UR11, UR20, UR46, 0x8 ;  /* 0x0000002e140b7291 */ /* 0x000fe2000f8e40ff */
[----:B------:R-:W-:-:S06]  /*1ac0*/  UMOV UR13, URZ ;  /* 0x000000ff000d7c82 */ /* 0x000fcc0008000000 */
[----:B------:R1:W2:Y:S01]  /*1ad0*/  SYNCS.PHASECHK.TRANS64.TRYWAIT P0, [UR4+0x20], R0 ;  /* 0x00002000ff0075a7 */ /* 0x0002a20008001104 */
[----:B------:R-:W-:-:S04]  /*1ae0*/  ULEA.HI UR4, UR16, UR16, URZ, 0x1 ;  /* 0x0000001010047291 */ /* 0x000fc8000f8f08ff */
[----:B------:R-:W-:-:S04]  /*1af0*/  USHF.L.U32 UR4, UR4, 0x7, URZ ;  /* 0x0000000704047899 */ /* 0x000fc800080006ff */
[----:B------:R-:W-:-:S04]  /*1b00*/  ULOP3.LUT UR35, UR4, 0xffffff00, URZ, 0xc0, !UPT ;  /* 0xffffff0004237892 */ /* 0x000fc8000f8ec0ff */
[----:B------:R-:W-:Y:S01]  /*1b10*/  UIADD3 UR35, UPT, UPT, UR43, UR35, URZ ;  /* 0x000000232b237290 */ /* 0x000fe2000fffe0ff */
[----:B------:R-:W-:Y:S11]  /*1b20*/  BRA.U !UP0, `(.L_x_25) ;  /* 0x0000000108c47547 */ /* 0x000ff6000b800000 */
[----:B------:R-:W-:Y:S01]  /*1b30*/  UMOV UR16, UR41 ;  /* 0x0000002900107c82 */ /* 0x000fe20008000000 */
[----:B------:R-:W-:Y:S01]  /*1b40*/  UMOV UR4, UR7 ;  /* 0x0000000700047c82 */ /* 0x000fe20008000000 */
[----:B------:R-:W-:-:S05]  /*1b50*/  UMOV UR34, URZ ;  /* 0x000000ff00227c82 */ /* 0x000fca0008000000 */
.L_x_31:
[----:B------:R-:W-:Y:S01]  /*1b60*/  ULEA UR33, UR4, UR6, 0x3 ;  /* 0x0000000604217291 */ /* 0x000fe2000f8e18ff */
[----:B------:R-:W-:Y:S01]  /*1b70*/  @P3 MOV R2, 0x10000 ;  /* 0x0001000000023802 */ /* 0x000fe20000000f00 */
[----:B--234-:R-:W-:Y:S10]  /*1b80*/  @P0 BRA `(.L_x_26) ;  /* 0x00000000000c0947 */ /* 0x01cff40003800000 */
[----:B------:R-:W-:-:S04]  /*1b90*/  SHF.L.U32 R3, R12, 0x1f, RZ ;  /* 0x0000001f0c037819 */ /* 0x000fc800000006ff */
[----:B------:R-:W2:Y:S02]  /*1ba0*/  SYNCS.PHASECHK.TRANS64.TRYWAIT P0, [UR33+0x20], R3 ;  /* 0x00002003ff0075a7 */ /* 0x000ea40008001121 */
[----:B--2---:R-:W-:Y:S05]  /*1bb0*/  @!P0 BRA `(.L_x_27) ;  /* 0x000000a000688947 */ /* 0x004fea0003800000 */
.L_x_26:
[----:B------:R2:W-:Y:S01]  /*1bc0*/  @P3 SYNCS.ARRIVE.TRANS64 RZ, [UR33], R2 ;  /* 0x00000002ffff39a7 */ /* 0x0005e20008000021 */
[----:B------:R-:W-:Y:S02]  /*1bd0*/  ULOP3.LUT UR5, UR23, 0x2, URZ, 0xfc, !UPT ;  /* 0x0000000217057892 */ /* 0x000fe4000f8efcff */
[----:B------:R-:W-:Y:S02]  /*1be0*/  UIADD3 UR16, UPT, UPT, UR16, 0x1, URZ ;  /* 0x0000000110107890 */ /* 0x000fe4000fffe0ff */
[----:B------:R-:W-:Y:S02]  /*1bf0*/  UISETP.NE.AND UP0, UPT, UR5, 0x2, UPT ;  /* 0x000000020500788c */ /* 0x000fe4000bf05270 */
[----:B------:R-:W-:-:S07]  /*1c00*/  UISETP.NE.AND UP2, UPT, UR16, 0x1, UPT ;  /* 0x000000011000788c */ /* 0x000fce000bf45270 */
[----:B------:R-:W-:Y:S05]  /*1c10*/  BRA.U UP0, `(.L_x_28) ;  /* 0x0000000100047547 */ /* 0x000fea000b800000 */
[----:B------:R-:W-:Y:S05]  /*1c20*/  BPT.TRAP 0x1 ;  /* 0x000000040000795c */ /* 0x000fea0000300000 */
.L_x_28:
[----:B------:R-:W-:Y:S04]  /*1c30*/  BSSY.RECONVERGENT B0, `(.L_x_29) ;  /* 0x0000003000007945 */ /* 0x000fe80003800200 */
[----:B------:R-:W-:Y:S05]  /*1c40*/  @!P2 BRA `(.L_x_30) ;  /* 0x000000000004a947 */ /* 0x000fea0003800000 */
[----:B------:R-:W-:Y:S05]  /*1c50*/  BPT.TRAP 0x1 ;  /* 0x000000040000795c */ /* 0x000fea0000300000 */
.L_x_30:
[----:B------:R-:W-:Y:S05]  /*1c60*/  BSYNC.RECONVERGENT B0 ;  /* 0x0000000000007941 */ /* 0x000fea0003800200 */
.L_x_29:
[----:B------:R-:W-:Y:S02]  /*1c70*/  UIADD3 UR5, UPT, UPT, UR4, 0x1, URZ ;  /* 0x0000000104057890 */ /* 0x000fe4000fffe0ff */
[----:B------:R-:W-:Y:S02]  /*1c80*/  UIADD3 UR14, UP1, UPT, UR26, 0x80, URZ ;  /* 0x000000801a0e7890 */ /* 0x000fe4000ff3e0ff */
[----:B------:R-:W-:Y:S02]  /*1c90*/  UISETP.NE.AND UP0, UPT, UR5, 0x4, UPT ;  /* 0x000000040500788c */ /* 0x000fe4000bf05270 */
[----:B------:R-:W-:Y:S02]  /*1ca0*/  ULOP3.LUT UR33, UR33, 0xfefffff8, URZ, 0xc0, !UPT ;  /* 0xfefffff821217892 */ /* 0x000fe4000f8ec0ff */
[----:B------:R-:W-:Y:S02]  /*1cb0*/  USEL UR8, URZ, 0x1, UP0 ;  /* 0x00000001ff087887 */ /* 0x000fe40008000000 */
[----:B------:R-:W-:-:S02]  /*1cc0*/  USEL UR7, UR5, URZ, UP0 ;  /* 0x000000ff05077287 */ /* 0x000fc40008000000 */
[----:B------:R-:W-:Y:S02]  /*1cd0*/  UIADD3.X UR15, UPT, UPT, URZ, UR27, URZ, UP1, !UPT ;  /* 0x0000001bff0f7290 */ /* 0x000fe40008ffe4ff */
[----:B------:R-:W-:Y:S01]  /*1ce0*/  ULEA UR5, UR7, UR6, 0x3 ;  /* 0x0000000607057291 */ /* 0x000fe2000f8e18ff */
[----:B------:R-:W-:Y:S01]  /*1cf0*/  LOP3.LUT R12, R12, UR8, RZ, 0x3c, !PT ;  /* 0x000000080c0c7c12 */ /* 0x000fe2000f8e3cff */
[----:B------:R-:W-:Y:S02]  /*1d00*/  USHF.L.U32 UR8, UR4, 0xe, URZ ;  /* 0x0000000e04087899 */ /* 0x000fe400080006ff */
[----:B------:R-:W-:Y:S01]  /*1d10*/  UIADD3 UR4, UP0, UPT, UR26, 0x180, URZ ;  /* 0x000001801a047890 */ /* 0x000fe2000ff1e0ff */
[----:B-1----:R-:W-:Y:S01]  /*1d20*/  SHF.L.U32 R0, R12, 0x1f, RZ ;  /* 0x0000001f0c007819 */ /* 0x002fe200000006ff */
[----:B------:R-:W-:Y:S02]  /*1d30*/  ULOP3.LUT UR32, UR8, UR22, URZ, 0xfc, !UPT ;  /* 0x0000001608207292 */ /* 0x000fe4000f8efcff */
[----:B------:R-:W-:Y:S01]  /*1d40*/  UPRMT UR13, URZ, 0x5410, UR21 ;  /* 0x00005410ff0d7896 */ /* 0x000fe20008000015 */
[----:B------:R3:W4:Y:S01]  /*1d50*/  SYNCS.PHASECHK.TRANS64.TRYWAIT P0, [UR5+0x20], R0 ;  /* 0x00002000ff0075a7 */ /* 0x0007220008001105 */
[----:B------:R-:W-:-:S02]  /*1d60*/  UIADD3 UR32, UPT, UPT, UR6, 0xc400, UR32 ;  /* 0x0000c40006207890 */ /* 0x000fc4000fffe020 */
[----:B------:R-:W-:Y:S02]  /*1d70*/  UIADD3 UR8, UPT, UPT, UR6, 0x1c400, UR8 ;  /* 0x0001c40006087890 */ /* 0x000fe4000fffe008 */
[----:B------:R-:W-:Y:S01]  /*1d80*/  UIADD3.X UR5, UPT, UPT, URZ, UR27, URZ, UP0, !UPT ;  /* 0x0000001bff057290 */ /* 0x000fe200087fe4ff */
[----:B------:R-:W-:Y:S01]  /*1d90*/  UMOV UR18, 0x0 ;  /* 0x0000000000127882 */ /* 0x000fe20000000000 */
[----:B------:R-:W-:Y:S01]  /*1da0*/  UMOV UR19, 0x10000000 ;  /* 0x1000000000137882 */ /* 0x000fe20000000000 */
[----:B------:R-:W-:Y:S01]  /*1db0*/  UMOV UR10, UR34 ;  /* 0x00000022000a7c82 */ /* 0x000fe20008000000 */
[----:B------:R-:W-:Y:S01]  /*1dc0*/  UMOV UR12, UR36 ;  /* 0x00000024000c7c82 */ /* 0x000fe20008000000 */
[----:B------:R-:W-:Y:S01]  /*1dd0*/  UMOV UR9, UR33 ;  /* 0x0000002100097c82 */ /* 0x000fe20008000000 */
[----:B------:R1:W-:Y:S03]  /*1de0*/  UTMALDG.3D.MULTICAST.2CTA [UR32], [UR14], UR13, desc[UR18] ;  /* 0x000012200e0073b4 */ /* 0x0003e6000821180d */
[----:B------:R2:W-:Y:S01]  /*1df0*/  UTMALDG.3D.2CTA [UR8], [UR4], desc[UR18] ;  /* 0x00001208040075b4 */ /* 0x0005e20008211000 */
[----:B-1----:R-:W-:Y:S01]  /*1e00*/  UIADD3 UR34, UPT, UPT, UR34, 0x80, URZ ;  /* 0x0000008022227890 */ /* 0x002fe2000fffe0ff */
[----:B------:R-:W-:Y:S01]  /*1e10*/  UMOV UR13, UR25 ;  /* 0x00000019000d7c82 */ /* 0x000fe20008000000 */
[----:B--2---:R-:W-:Y:S01]  /*1e20*/  UMOV UR4, UR7 ;  /* 0x0000000700047c82 */ /* 0x004fe20008000000 */
[----:B------:R-:W-:Y:S09]  /*1e30*/  BRA.U UP2, `(.L_x_31) ;  /* 0xfffffffd02487547 */ /* 0x000ff2000b83ffff */
.L_x_25:
[----:B------:R-:W-:Y:S01]  /*1e40*/  ULEA UR4, UR7, UR6, 0x3 ;  /* 0x0000000607047291 */ /* 0x000fe2000f8e18ff */
[----:B-1-3--:R-:W-:Y:S01]  /*1e50*/  SHF.L.U32 R0, R12, 0x1f, RZ ;  /* 0x0000001f0c007819 */ /* 0x00afe200000006ff */
[----:B------:R-:W-:Y:S01]  /*1e60*/  @!P1 SYNCS.ARRIVE.TRANS64.A1T0 RZ, [UR6+0x88], RZ ;  /* 0x000088ffffff99a7 */ /* 0x000fe20008100006 */
[----:B------:R-:W-:-:S06]  /*1e70*/  UISETP.GT.AND UP0, UPT, UR40, UR39, UPT ;  /* 0x000000272800728c */ /* 0x000fcc000bf04270 */
[----:B--2-4-:R1:W2:Y:S03]  /*1e80*/  SYNCS.PHASECHK.TRANS64.TRYWAIT P0, [UR4+0x20], R0 ;  /* 0x00002000ff0075a7 */ /* 0x0142a60008001104 */
[----:B------:R-:W-:Y:S05]  /*1e90*/  BRA.U !UP0, `(.L_x_32) ;  /* 0x0000000108c47547 */ /* 0x000fea000b800000 */
[----:B------:R-:W-:Y:S01]  /*1ea0*/  UIADD3 UR24, UPT, UPT, UR44, UR13, URZ ;  /* 0x0000000d2c187290 */ /* 0x000fe2000fffe0ff */
[----:B------:R-:W-:-:S11]  /*1eb0*/  UMOV UR4, UR7 ;  /* 0x0000000700047c82 */ /* 0x000fd60008000000 */
.L_x_38:
[----:B------:R-:W-:Y:S01]  /*1ec0*/  ULEA UR17, UR4, UR6, 0x3 ;  /* 0x0000000604117291 */ /* 0x000fe2000f8e18ff */
[----:B--2---:R-:W-:Y:S01]  /*1ed0*/  @P3 MOV R2, 0x10000 ;  /* 0x0001000000023802 */ /* 0x004fe20000000f00 */
[----:B--2-4-:R-:W-:Y:S10]  /*1ee0*/  @P0 BRA `(.L_x_33) ;  /* 0x00000000000c0947 */ /* 0x014ff40003800000 */
[----:B------:R-:W-:-:S04]  /*1ef0*/  SHF.L.U32 R3, R12, 0x1f, RZ ;  /* 0x0000001f0c037819 */ /* 0x000fc800000006ff */
[----:B------:R-:W2:Y:S02]  /*1f00*/  SYNCS.PHASECHK.TRANS64.TRYWAIT P0, [UR17+0x20], R3 ;  /* 0x00002003ff0075a7 */ /* 0x000ea40008001111 */
[----:B--2---:R-:W-:Y:S05]  /*1f10*/  @!P0 BRA `(.L_x_34) ;  /* 0x0000009c00a88947 */ /* 0x004fea0003800000 */
.L_x_33:
[----:B------:R2:W-:Y:S01]  /*1f20*/  @P3 SYNCS.ARRIVE.TRANS64 RZ, [UR17], R2 ;  /* 0x00000002ffff39a7 */ /* 0x0005e20008000011 */
[----:B------:R-:W-:-:S04]  /*1f30*/  ULOP3.LUT UR5, UR23, 0x2, URZ, 0xfc, !UPT ;  /* 0x0000000217057892 */ /* 0x000fc8000f8efcff */
[----:B------:R-:W-:-:S09]  /*1f40*/  UISETP.NE.AND UP0, UPT, UR5, 0x2, UPT ;  /* 0x000000020500788c */ /* 0x000fd2000bf05270 */
[----:B------:R-:W-:Y:S05]  /*1f50*/  BRA.U UP0, `(.L_x_35) ;  /* 0x0000000100047547 */ /* 0x000fea000b800000 */
[----:B------:R-:W-:Y:S05]  /*1f60*/  BPT.TRAP 0x1 ;  /* 0x000000040000795c */ /* 0x000fea0000300000 */
.L_x_35:
[----:B------:R-:W-:Y:S04]  /*1f70*/  BSSY.RECONVERGENT B0, `(.L_x_36) ;  /* 0x0000003000007945 */ /* 0x000fe80003800200 */
[----:B------:R-:W-:Y:S05]  /*1f80*/  @!P2 BRA `(.L_x_37) ;  /* 0x000000000004a947 */ /* 0x000fea0003800000 */
[----:B------:R-:W-:Y:S05]  /*1f90*/  BPT.TRAP 0x1 ;  /* 0x000000040000795c */ /* 0x000fea0000300000 */
.L_x_37:
[----:B------:R-:W-:Y:S05]  /*1fa0*/  BSYNC.RECONVERGENT B0 ;  /* 0x0000000000007941 */ /* 0x000fea0003800200 */
.L_x_36:
[----:B------:R-:W-:Y:S02]  /*1fb0*/  UIADD3 UR5, UPT, UPT, UR4, 0x1, URZ ;  /* 0x0000000104057890 */ /* 0x000fe4000fffe0ff */
[----:B------:R-:W-:Y:S02]  /*1fc0*/  USHF.L.U32 UR18, UR13, 0x7, URZ ;  /* 0x000000070d127899 */ /* 0x000fe400080006ff */
[----:B------:R-:W-:Y:S02]  /*1fd0*/  UISETP.NE.AND UP0, UPT, UR5, 0x4, UPT ;  /* 0x000000040500788c */ /* 0x000fe4000bf05270 */
[----:B------:R-:W-:Y:S02]  /*1fe0*/  ULOP3.LUT UR17, UR17, 0xfefffff8, URZ, 0xc0, !UPT ;  /* 0xfefffff811117892 */ /* 0x000fe4000f8ec0ff */
[----:B------:R-:W-:Y:S02]  /*1ff0*/  USEL UR8, URZ, 0x1, UP0 ;  /* 0x00000001ff087887 */ /* 0x000fe40008000000 */
[----:B------:R-:W-:-:S02]  /*2000*/  USEL UR7, UR5, URZ, UP0 ;  /* 0x000000ff05077287 */ /* 0x000fc40008000000 */
[----:B------:R-:W-:Y:S02]  /*2010*/  UIADD3 UR14, UP0, UPT, UR26, 0x180, URZ ;  /* 0x000001801a0e7890 */ /* 0x000fe4000ff1e0ff */
        /* <DEDUP_REMOVED lines=9> */
[----:B------:R-:W-:Y:S02]  /*20b0*/  UIADD3.X UR5, UPT, UPT, URZ, UR27, URZ, UP1, !UPT ;  /* 0x0000001bff057290 */ /* 0x000fe40008ffe4ff */
[----:B------:R-:W-:Y:S02]  /*20c0*/  UIADD3 UR8, UPT, UPT, UR6, 0x1c400, UR8 ;  /* 0x0001c40006087890 */ /* 0x000fe4000fffe008 */
[----:B------:R-:W-:Y:S01]  /*20d0*/  UIADD3.X UR15, UPT, UPT, URZ, UR27, URZ, UP0, !UPT ;  /* 0x0000001bff0f7290 */ /* 0x000fe200087fe4ff */
[----:B------:R-:W-:Y:S01]  /*20e0*/  UMOV UR28, 0x0 ;  /* 0x00000000001c7882 */ /* 0x000fe20000000000 */
[----:B------:R-:W-:Y:S01]  /*20f0*/  UMOV UR29, 0x10000000 ;  /* 0x10000000001d7882 */ /* 0x000fe20000000000 */
[----:B------:R-:W-:Y:S01]  /*2100*/  UMOV UR19, UR35 ;  /* 0x0000002300137c82 */ /* 0x000fe20008000000 */
[----:B------:R-:W-:Y:S01]  /*2110*/  UMOV UR20, UR36 ;  /* 0x0000002400147c82 */ /* 0x000fe20008000000 */
[----:B------:R-:W-:Y:S01]  /*2120*/  UMOV UR12, UR36 ;  /* 0x00000024000c7c82 */ /* 0x000fe20008000000 */
[----:B------:R1:W-:Y:S01]  /*2130*/  UTMALDG.3D.MULTICAST.2CTA [UR16], [UR4], UR10, desc[UR28] ;  /* 0x00001c10040073b4 */ /* 0x0003e2000821180a */
[----:B------:R-:W-:Y:S01]  /*2140*/  UMOV UR9, UR17 ;  /* 0x0000001100097c82 */ /* 0x000fe20008000000 */
[----:B------:R-:W-:-:S04]  /*2150*/  UIADD3 UR13, UPT, UPT, UR13, 0x1, URZ ;  /* 0x000000010d0d7890 */ /* 0x000fc8000fffe0ff */
[----:B------:R-:W-:Y:S01]  /*2160*/  UISETP.NE.AND UP0, UPT, UR13, UR24, UPT ;  /* 0x000000180d00728c */ /* 0x000fe2000bf05270 */
[----:B-1----:R-:W-:Y:S01]  /*2170*/  UMOV UR10, UR18 ;  /* 0x00000012000a7c82 */ /* 0x002fe20008000000 */
[----:B------:R-:W-:Y:S01]  /*2180*/  UMOV UR4, UR7 ;  /* 0x0000000700047c82 */ /* 0x000fe20008000000 */
[----:B------:R3:W-:Y:S06]  /*2190*/  UTMALDG.3D.2CTA [UR8], [UR14], desc[UR28] ;  /* 0x00001c080e0075b4 */ /* 0x0007ec0008211000 */
[----:B---3--:R-:W-:Y:S05]  /*21a0*/  BRA.U UP0, `(.L_x_38) ;  /* 0xfffffffd00447547 */ /* 0x008fea000b83ffff */
.L_x_32:
[C---:B------:R-:W-:Y:S01]  /*21b0*/  LEA R3, R11.reuse, UR6, 0x3 ;  /* 0x000000060b037c11 */ /* 0x040fe2000f8e18ff */
[----:B------:R-:W-:Y:S01]  /*21c0*/  NOP ;  /* 0x0000000000007918 */ /* 0x000fe20000000000 */
[----:B-1----:R-:W-:Y:S02]  /*21d0*/  SHF.L.U32 R0, R10, 0x1f, RZ ;  /* 0x0000001f0a007819 */ /* 0x002fe400000006ff */
[----:B------:R-:W-:Y:S02]  /*21e0*/  LEA R5, R11, UR6, 0x4 ;  /* 0x000000060b057c11 */ /* 0x000fe4000f8e20ff */
[----:B--2-4-:R-:W1:Y:S02]  /*21f0*/  SYNCS.PHASECHK.TRANS64.TRYWAIT P0, [R3+URZ+0x90], R0 ;  /* 0x00009000030075a7 */ /* 0x014e6400080011ff */
[----:B-1----:R-:W-:Y:S05]  /*2200*/  @!P0 BRA `(.L_x_39) ;  /* 0x0000009c00048947 */ /* 0x002fea0003800000 */
.L_x_147:
[----:B------:R-:W2:Y:S01]  /*2210*/  LDS.128 R4, [R5+0x100] ;  /* 0x0001000005047984 */ /* 0x000ea20000000c00 */
[----:B------:R-:W-:Y:S01]  /*2220*/  UISETP.GE.AND UP0, UPT, UR42, 0x1, UPT ;  /* 0x000000012a00788c */ /* 0x000fe2000bf06270 */
[----:B------:R-:W-:Y:S01]  /*2230*/  @!PT LDS RZ, [RZ] ;  /* 0x00000000fffff984 */ /* 0x000fe20000000800 */
[----:B------:R-:W-:Y:S01]  /*2240*/  @!PT LDS RZ, [RZ] ;  /* 0x00000000fffff984 */ /* 0x000fe20000000800 */
[----:B------:R-:W-:Y:S01]  /*2250*/  @!PT LDS RZ, [RZ] ;  /* 0x00000000fffff984 */ /* 0x000fe20000000800 */
[----:B------:R-:W-:Y:S01]  /*2260*/  @!PT LDS RZ, [RZ] ;  /* 0x00000000fffff984 */ /* 0x000fe20000000800 */
[----:B------:R3:W-:Y:S06]  /*2270*/  MEMBAR.ALL.CTA ;  /* 0x0000000000007992 */ /* 0x0007ec0000008000 */
[----:B---3--:R-:W3:Y:S01]  /*2280*/  FENCE.VIEW.ASYNC.S ;  /* 0x00000000000073c6 */ /* 0x008ee20000000000 */
[----:B--2---:R-:W-:-:S13]  /*2290*/  LOP3.LUT P0, RZ, R6, 0x1, RZ, 0xc0, !PT ;  /* 0x0000000106ff7812 */ /* 0x004fda000780c0ff */
[----:B---3--:R-:W-:Y:S01]  /*22a0*/  VOTEU.ANY UP1, P0 ;  /* 0x0000000000ff7886 */ /* 0x008fe20000020100 */
[----:B------:R-:W-:-:S13]  /*22b0*/  PLOP3.LUT P0, PT, PT, PT, UP1, 0x80, 0x8 ;  /* 0x000000000008781c */ /* 0x000fda0003f0f018 */
[----:B-1----:R-:W-:Y:S02]  /*22c0*/  @P0 LOP3.LUT R0, R5, 0xffff, RZ, 0xc0, !PT ;  /* 0x0000ffff05000812 */ /* 0x002fe400078ec0ff */
[----:B------:R-:W-:Y:S02]  /*22d0*/  @P0 MOV R2, R4 ;  /* 0x0000000400020202 */ /* 0x000fe40000000f00 */
[----:B------:R-:W-:Y:S01]  /*22e0*/  @P0 R2UR UR5, R0 ;  /* 0x00000000000502ca */ /* 0x000fe200000e0000 */
[----:B------:R-:W-:Y:S01]  /*22f0*/  VIADD R0, R3, 0xa0 ;  /* 0x000000a003007836 */ /* 0x000fe20000000000 */
[----:B------:R-:W-:Y:S02]  /*2300*/  @P0 SHF.R.U32.HI R4, RZ, 0x10, R5 ;  /* 0x00000010ff040819 */ /* 0x000fe40000011605 */
[----:B------:R-:W-:Y:S02]  /*2310*/  @P0 R2UR UR8, R2 ;  /* 0x00000000020802ca */ /* 0x000fe400000e0000 */
[----:B------:R-:W-:-:S02]  /*2320*/  PRMT R0, RZ, 0x654, R0 ;  /* 0x00000654ff007816 */ /* 0x000fc40000000000 */
[----:B------:R-:W-:Y:S02]  /*2330*/  @P0 R2UR UR4, R4 ;  /* 0x00000000040402ca */ /* 0x000fe400000e0000 */
[----:B------:R1:W-:Y:S03]  /*2340*/  SYNCS.ARRIVE.TRANS64.RED.A1T0 RZ, [R0+URZ], RZ ;  /* 0x000000ff00ff79a7 */ /* 0x0003e600081004ff */
[----:B------:R-:W-:-:S04]  /*2350*/  @UP1 UMOV UR30, UR5 ;  /* 0x00000005001e1c82 */ /* 0x000fc80008000000 */
[----:B------:R-:W-:-:S04]  /*2360*/  @UP1 UMOV UR31, UR8 ;  /* 0x00000008001f1c82 */ /* 0x000fc80008000000 */
[----:B------:R-:W-:Y:S01]  /*2370*/  @UP1 UMOV UR36, UR4 ;  /* 0x0000000400241c82 */ /* 0x000fe20008000000 */
[----:B------:R-:W-:Y:S05]  /*2380*/  BRA.U !UP0, `(.L_x_40) ;  /* 0x0000000108d47547 */ /* 0x000fea000b800000 */
[----:B------:R-:W2:Y:S01]  /*2390*/  LDCU.128 UR12, c[0x0][0xb10] ;  /* 0x00016200ff0c77ac */ /* 0x000ea20008000c00 */
[----:B------:R-:W3:Y:S01]  /*23a0*/  LDCU UR24, c[0x0][0xb20] ;  /* 0x00016400ff1877ac */ /* 0x000ee20008000800 */
[----:B------:R-:W4:Y:S01]  /*23b0*/  LDCU UR20, c[0x0][0xb0c] ;  /* 0x00016180ff1477ac */ /* 0x000f220008000800 */
[----:B------:R-:W1:Y:S01]  /*23c0*/  LDCU.64 UR10, c[0x0][0xb28] ;  /* 0x00016500ff0a77ac */ /* 0x000e620008000a00 */
[----:B------:R-:W-:Y:S02]  /*23d0*/  UISETP.NE.AND UP3, UPT, UR42, 0x1, UPT ;  /* 0x000000012a00788c */ /* 0x000fe4000bf65270 */
[----:B--2---:R-:W-:Y:S02]  /*23e0*/  UIMAD.WIDE.U32 UR8, UR37, UR15, URZ ;  /* 0x0000000f250872a5 */ /* 0x004fe4000f8e00ff */
[----:B------:R-:W-:Y:S02]  /*23f0*/  UIMAD.WIDE.U32 UR4, UR38, UR12, URZ ;  /* 0x0000000c260472a5 */ /* 0x000fe4000f8e00ff */
[----:B------:R-:W-:-:S02]  /*2400*/  UISETP.NE.AND UP0, UPT, UR14, 0x1, UPT ;  /* 0x000000010e00788c */ /* 0x000fc4000bf05270 */
[----:B------:R-:W-:Y:S01]  /*2410*/  UIMAD.WIDE.U32 UR28, UR30, UR15, URZ ;  /* 0x0000000f1e1c72a5 */ /* 0x000fe2000f8e00ff */
[----:B------:R-:W-:Y:S02]  /*2420*/  UMOV UR8, UR9 ;  /* 0x0000000900087c82 */ /* 0x000fe40008000000 */
[----:B------:R-:W-:Y:S01]  /*2430*/  UMOV UR4, UR5 ;  /* 0x0000000500047c82 */ /* 0x000fe20008000000 */
[----:B---3--:R-:W-:Y:S02]  /*2440*/  USHF.R.U32.HI UR8, URZ, UR24, UR8 ;  /* 0x00000018ff087299 */ /* 0x008fe40008011608 */
[----:B----4-:R-:W-:Y:S02]  /*2450*/  UISETP.NE.AND UP2, UPT, UR20, 0x1, UPT ;  /* 0x000000011400788c */ /* 0x010fe4000bf45270 */
[----:B------:R-:W-:Y:S02]  /*2460*/  USHF.R.U32.HI UR4, URZ, UR13, UR4 ;  /* 0x0000000dff047299 */ /* 0x000fe40008011604 */
[----:B------:R-:W-:-:S02]  /*2470*/  USEL UR5, UR37, UR8, !UP0 ;  /* 0x0000000825057287 */ /* 0x000fc4000c000000 */
[----:B------:R-:W-:Y:S02]  /*2480*/  USEL UR8, UR38, UR4, !UP2 ;  /* 0x0000000426087287 */ /* 0x000fe4000d000000 */
[----:B-1----:R-:W-:Y:S01]  /*2490*/  UIMAD.WIDE.U32 UR16, UR5, UR10, URZ ;  /* 0x0000000a051072a5 */ /* 0x002fe2000f8e00ff */
[----:B------:R-:W-:Y:S01]  /*24a0*/  UMOV UR4, UR29 ;  /* 0x0000001d00047c82 */ /* 0x000fe20008000000 */
[----:B------:R-:W-:Y:S02]  /*24b0*/  UIMAD.WIDE.U32 UR18, UR31, UR12, URZ ;  /* 0x0000000c1f1272a5 */ /* 0x000fe4000f8e00ff */
[----:B------:R-:W-:-:S03]  /*24c0*/  UIMAD.WIDE.U32 UR28, UR8, UR10, URZ ;  /* 0x0000000a081c72a5 */ /* 0x000fc6000f8e00ff */
[----:B------:R-:W-:Y:S01]  /*24d0*/  UMOV UR16, UR17 ;  /* 0x0000001100107c82 */ /* 0x000fe20008000000 */
[----:B------:R-:W-:Y:S02]  /*24e0*/  USHF.R.U32.HI UR4, URZ, UR24, UR4 ;  /* 0x00000018ff047299 */ /* 0x000fe40008011604 */
[----:B------:R-:W-:Y:S01]  /*24f0*/  @UP3 USHF.R.U32.HI UR5, URZ, UR11, UR16 ;  /* 0x0000000bff053299 */ /* 0x000fe20008011610 */
[----:B------:R-:W-:Y:S01]  /*2500*/  UMOV UR18, UR19 ;  /* 0x0000001300127c82 */ /* 0x000fe20008000000 */
[----:B------:R-:W-:Y:S01]  /*2510*/  UMOV UR28, UR29 ;  /* 0x0000001d001c7c82 */ /* 0x000fe20008000000 */
[----:B------:R-:W-:Y:S02]  /*2520*/  USHF.R.U32.HI UR13, URZ, UR13, UR18 ;  /* 0x0000000dff0d7299 */ /* 0x000fe40008011612 */
[----:B------:R-:W-:Y:S02]  /*2530*/  USEL UR4, UR30, UR4, !UP0 ;  /* 0x000000041e047287 */ /* 0x000fe4000c000000 */
[----:B------:R-:W-:-:S02]  /*2540*/  @UP3 USHF.R.U32.HI UR8, URZ, UR11, UR28 ;  /* 0x0000000bff083299 */ /* 0x000fc4000801161c */
[----:B------:R-:W-:Y:S02]  /*2550*/  UIMAD UR9, UR42, UR5, URZ ;  /* 0x000000052a0972a4 */ /* 0x000fe4000f8e02ff */
[----:B------:R-:W-:Y:S02]  /*2560*/  USEL UR5, UR31, UR13, !UP2 ;  /* 0x0000000d1f057287 */ /* 0x000fe4000d000000 */
[----:B------:R-:W-:Y:S02]  /*2570*/  UIMAD UR12, UR42, UR8, URZ ;  /* 0x000000082a0c72a4 */ /* 0x000fe4000f8e02ff */
[----:B------:R-:W-:Y:S02]  /*2580*/  UISETP.GE.AND UP0, UPT, UR4, UR9, UPT ;  /* 0x000000090400728c */ /* 0x000fe4000bf06270 */
[----:B------:R-:W-:Y:S02]  /*2590*/  UIMAD.WIDE.U32 UR16, UR4, UR10, URZ ;  /* 0x0000000a041072a5 */ /* 0x000fe4000f8e00ff */
[----:B------:R-:W-:-:S02]  /*25a0*/  UISETP.GE.OR UP0, UPT, UR5, UR12, UP0 ;  /* 0x0000000c0500728c */ /* 0x000fc40008706670 */
        /* <DEDUP_REMOVED lines=19> */
.L_x_40:
[----:B------:R-:W2:Y:S02]  /*26e0*/  LDCU UR4, c[0x0][0xb30] ;  /* 0x00016600ff0477ac */ /* 0x000ea40008000800 */
[----:B--2---:R-:W-:-:S09]  /*26f0*/  UISETP.NE.AND UP0, UPT, UR4, 0x1, UPT ;  /* 0x000000010400788c */ /* 0x004fd2000bf05270 */
[----:B------:R-:W-:Y:S05]  /*2700*/  BRA.U UP0, `(.L_x_41) ;  /* 0x0000000100447547 */ /* 0x000fea000b800000 */
[----:B------:R-:W2:Y:S01]  /*2710*/  LDCU.128 UR12, c[0x0][0xb10] ;  /* 0x00016200ff0c77ac */ /* 0x000ea20008000c00 */
[----:B------:R-:W3:Y:S01]  /*2720*/  LDCU UR10, c[0x0][0xb0c] ;  /* 0x00016180ff0a77ac */ /* 0x000ee20008000800 */
[----:B------:R-:W4:Y:S01]  /*2730*/  LDCU UR11, c[0x0][0xb20] ;  /* 0x00016400ff0b77ac */ /* 0x000f220008000800 */
[----:B--2---:R-:W-:Y:S02]  /*2740*/  UIMAD.WIDE.U32 UR8, UR31, UR12, URZ ;  /* 0x0000000c1f0872a5 */ /* 0x004fe4000f8e00ff */
[----:B------:R-:W-:Y:S02]  /*2750*/  UIMAD.WIDE.U32 UR4, UR30, UR15, URZ ;  /* 0x0000000f1e0472a5 */ /* 0x000fe4000f8e00ff */
[----:B---3--:R-:W-:Y:S02]  /*2760*/  UISETP.NE.AND UP2, UPT, UR10, 0x1, UPT ;  /* 0x000000010a00788c */ /* 0x008fe4000bf45270 */
[----:B------:R-:W-:Y:S01]  /*2770*/  UISETP.NE.AND UP0, UPT, UR14, 0x1, UPT ;  /* 0x000000010e00788c */ /* 0x000fe2000bf05270 */
[----:B------:R-:W-:-:S02]  /*2780*/  UMOV UR8, UR9 ;  /* 0x0000000900087c82 */ /* 0x000fc40008000000 */
[----:B------:R-:W-:Y:S01]  /*2790*/  UMOV UR4, UR5 ;  /* 0x0000000500047c82 */ /* 0x000fe20008000000 */
[----:B------:R-:W-:Y:S02]  /*27a0*/  USHF.R.U32.HI UR13, URZ, UR13, UR8 ;  /* 0x0000000dff0d7299 */ /* 0x000fe40008011608 */
[----:B----4-:R-:W-:Y:S02]  /*27b0*/  USHF.R.U32.HI UR4, URZ, UR11, UR4 ;  /* 0x0000000bff047299 */ /* 0x010fe40008011604 */
[----:B------:R-:W-:Y:S02]  /*27c0*/  USEL UR5, UR31, UR13, !UP2 ;  /* 0x0000000d1f057287 */ /* 0x000fe4000d000000 */
[----:B------:R-:W-:-:S04]  /*27d0*/  USEL UR4, UR30, UR4, !UP0 ;  /* 0x000000041e047287 */ /* 0x000fc8000c000000 */
[----:B------:R-:W-:Y:S02]  /*27e0*/  UIADD3 UR8, UPT, UPT, UR5, -UR4, URZ ;  /* 0x8000000405087290 */ /* 0x000fe4000fffe0ff */
[----:B------:R-:W-:Y:S02]  /*27f0*/  UIADD3 UR4, UPT, UPT, -UR5, UR4, URZ ;  /* 0x0000000405047290 */ /* 0x000fe4000fffe1ff */
[----:B------:R-:W-:Y:S02]  /*2800*/  UIMAD UR30, UR8, UR14, UR30 ;  /* 0x0000000e081e72a4 */ /* 0x000fe4000f8e021e */
[----:B------:R-:W-:-:S12]  /*2810*/  UIMAD UR31, UR4, UR10, UR31 ;  /* 0x0000000a041f72a4 */ /* 0x000fd8000f8e021f */
.L_x_41:
[----:B------:R-:W-:Y:S01]  /*2820*/  VIADD R11, R11, 0x1 ;  /* 0x000000010b0b7836 */ /* 0x000fe20000000000 */
[----:B------:R-:W-:Y:S02]  /*2830*/  R2UR UR5, R161 ;  /* 0x00000000a10572ca */ /* 0x000fe400000e0000 */
[----:B------:R-:W-:Y:S02]  /*2840*/  R2UR UR4, R160 ;  /* 0x00000000a00472ca */ /* 0x000fe400000e0000 */
[C---:B------:R-:W-:Y:S02]  /*2850*/  ISETP.NE.AND P0, PT, R11.reuse, 0x2, PT ;  /* 0x000000020b00780c */ /* 0x040fe40003f05270 */
[----:B------:R-:W-:Y:S02]  /*2860*/  PLOP3.LUT P1, PT, PT, PT, PT, 0x80, 0x8 ;  /* 0x000000000008781c */ /* 0x000fe40003f2f070 */
[----:B------:R-:W-:Y:S02]  /*2870*/  SEL R3, RZ, 0x1, P0 ;  /* 0x00000001ff037807 */ /* 0x000fe40000000000 */
[----:B------:R-:W-:-:S02]  /*2880*/  SEL R11, R11, RZ, P0 ;  /* 0x000000ff0b0b7207 */ /* 0x000fc40000000000 */
[----:B------:R-:W-:Y:S01]  /*2890*/  LOP3.LUT R10, R10, R3, RZ, 0x3c, !PT ;  /* 0x000000030a0a7212 */ /* 0x000fe200078e3cff */
[----:B------:R-:W-:Y:S02]  /*28a0*/  UIADD3 UR16, UPT, UPT, UR31, UR5, URZ ;  /* 0x000000051f107290 */ /* 0x000fe4000fffe0ff */
[----:B------:R-:W-:Y:S01]  /*28b0*/  UIADD3 UR20, UPT, UPT, UR30, UR4, URZ ;  /* 0x000000041e147290 */ /* 0x000fe2000fffe0ff */
[----:B------:R-:W-:Y:S11]  /*28c0*/  BRA.U UP1, `(.L_x_42) ;  /* 0xfffffff101247547 */ /* 0x000ff6000b83ffff */
[----:B------:R-:W-:Y:S01]  /*28d0*/  UIADD3 UR8, UPT, UPT, UR6, 0x20, URZ ;  /* 0x0000002006087890 */ /* 0x000fe2000fffe0ff */
[----:B------:R-:W-:-:S03]  /*28e0*/  SHF.L.U32 R3, R12, 0x1f, RZ ;  /* 0x0000001f0c037819 */ /* 0x000fc600000006ff */
[----:B------:R-:W-:-:S09]  /*28f0*/  ULEA UR4, UR7, UR8, 0x3 ;  /* 0x0000000807047291 */ /* 0x000fd2000f8e18ff */
[----:B------:R-:W2:Y:S02]  /*2900*/  SYNCS.PHASECHK.TRANS64.TRYWAIT P0, [UR4], R3 ;  /* 0x00000003ff0075a7 */ /* 0x000ea40008001104 */
[----:B--2---:R-:W-:Y:S05]  /*2910*/  @!P0 BRA `(.L_x_43) ;  /* 0x0000009400548947 */ /* 0x004fea0003800000 */
.L_x_149:
[----:B------:R-:W-:-:S04]  /*2920*/  UIADD3 UR4, UPT, UPT, UR7, 0x1, URZ ;  /* 0x0000000107047890 */ /* 0x000fc8000fffe0ff */
[----:B------:R-:W-:-:S04]  /*2930*/  UISETP.NE.AND UP0, UPT, UR4, 0x4, UPT ;  /* 0x000000040400788c */ /* 0x000fc8000bf05270 */
[----:B------:R-:W-:Y:S02]  /*2940*/  USEL UR6, URZ, 0x1, UP0 ;  /* 0x00000001ff067887 */ /* 0x000fe40008000000 */
[----:B------:R-:W-:-:S04]  /*2950*/  USEL UR4, UR4, URZ, UP0 ;  /* 0x000000ff04047287 */ /* 0x000fc80008000000 */
[----:B------:R-:W-:Y:S01]  /*2960*/  ULEA UR5, UR4, UR8, 0x3 ;  /* 0x0000000804057291 */ /* 0x000fe2000f8e18ff */
[----:B------:R-:W-:-:S04]  /*2970*/  LOP3.LUT R2, R12, UR6, RZ, 0x3c, !PT ;  /* 0x000000060c027c12 */ /* 0x000fc8000f8e3cff */
[----:B-1----:R-:W-:-:S04]  /*2980*/  SHF.L.U32 R3, R2, 0x1f, RZ ;  /* 0x0000001f02037819 */ /* 0x002fc800000006ff */
[----:B------:R-:W1:Y:S02]  /*2990*/  SYNCS.PHASECHK.TRANS64.TRYWAIT P0, [UR5], R3 ;  /* 0x00000003ff0075a7 */ /* 0x000e640008001105 */
[----:B-1----:R-:W-:Y:S05]  /*29a0*/  @!P0 BRA `(.L_x_44) ;  /* 0x0000009400488947 */ /* 0x002fea0003800000 */
.L_x_151:
        /* <DEDUP_REMOVED lines=9> */
.L_x_153:
[----:B------:R-:W-:-:S04]  /*2a40*/  UIADD3 UR4, UPT, UPT, UR4, 0x1, URZ ;  /* 0x0000000104047890 */ /* 0x000fc8000fffe0ff */
[----:B------:R-:W-:-:S04]  /*2a50*/  UISETP.NE.AND UP0, UPT, UR4, 0x4, UPT ;  /* 0x000000040400788c */ /* 0x000fc8000bf05270 */
[----:B------:R-:W-:Y:S02]  /*2a60*/  USEL UR5, URZ, 0x1, UP0 ;  /* 0x00000001ff057887 */ /* 0x000fe40008000000 */
[----:B------:R-:W-:-:S04]  /*2a70*/  USEL UR4, UR4, URZ, UP0 ;  /* 0x000000ff04047287 */ /* 0x000fc80008000000 */
[----:B------:R-:W-:Y:S01]  /*2a80*/  ULEA UR4, UR4, UR8, 0x3 ;  /* 0x0000000804047291 */ /* 0x000fe2000f8e18ff */
[----:B-1----:R-:W-:-:S04]  /*2a90*/  LOP3.LUT R3, R2, UR5, RZ, 0x3c, !PT ;  /* 0x0000000502037c12 */ /* 0x002fc8000f8e3cff */
[----:B------:R-:W-:Y:S01]  /*2aa0*/  SHF.L.U32 R3, R3, 0x1f, RZ ;  /* 0x0000001f03037819 */ /* 0x000fe200000006ff */
[----:B------:R-:W-:-:S07]  /*2ab0*/  IMAD.U32 R0, RZ, RZ, UR4 ;  /* 0x00000004ff007e24 */ /* 0x000fce000f8e00ff */
.L_x_46:
[----:B-1----:R1:W2:Y:S02]  /*2ac0*/  SYNCS.PHASECHK.TRANS64.TRYWAIT P0, [R0+URZ], R3 ;  /* 0x00000003000075a7 */ /* 0x0022a400080011ff */
[----:B--2---:R-:W-:Y:S05]  /*2ad0*/  @!P0 NANOSLEEP.SYNCS 0x989680 ;  /* 0x009896800000895d */ /* 0x004fea0003900000 */
[----:B------:R-:W2:Y:S02]  /*2ae0*/  @!P0 SYNCS.PHASECHK.TRANS64 P0, [R0+URZ], R3 ;  /* 0x00000003000085a7 */ /* 0x000ea400080010ff */
[----:B--2---:R-:W-:Y:S05]  /*2af0*/  @P0 EXIT ;  /* 0x000000000000094d */ /* 0x004fea0003800000 */
[----:B------:R-:W-:Y:S05]  /*2b00*/  BRA `(.L_x_46) ;  /* 0xfffffffc00ec7947 */ /* 0x000fea000383ffff */
.L_x_22:
[----:B------:R-:W-:-:S04]  /*2b10*/  UISETP.NE.AND UP0, UPT, UR45, URZ, UPT ;  /* 0x000000ff2d00728c */ /* 0x000fc8000bf05270 */
[----:B------:R-:W-:-:S09]  /*2b20*/  UISETP.NE.OR UP0, UPT, UR17, 0x1, UP0 ;  /* 0x000000011100788c */ /* 0x000fd20008705670 */
[----:B------:R-:W-:Y:S05]  /*2b30*/  BRA.U UP0, `(.L_x_47) ;  /* 0x0000000500487547 */ /* 0x000fea000b800000 */
[----:B------:R-:W-:Y:S01]  /*2b40*/  ISETP.GE.U32.AND P2, PT, R3, 0x4, PT ;  /* 0x000000040300780c */ /* 0x000fe20003f46070 */
[----:B------:R-:W-:Y:S01]  /*2b50*/  IMAD.MOV.U32 R12, RZ, RZ, 0x1 ;  /* 0x00000001ff0c7424 */ /* 0x000fe200078e00ff */
[----:B------:R-:W-:Y:S02]  /*2b60*/  CS2R R10, SRZ ;  /* 0x00000000000a7805 */ /* 0x000fe4000001ff00 */
[----:B------:R-:W-:Y:S01]  /*2b70*/  CS2R R8, SRZ ;  /* 0x0000000000087805 */ /* 0x000fe2000001ff00 */
[----:B------:R-:W-:Y:S01]  /*2b80*/  UMOV UR6, 0x400 ;  /* 0x0000040000067882 */ /* 0x000fe20000000000 */
[----:B------:R-:W-:Y:S01]  /*2b90*/  UMOV UR5, URZ ;  /* 0x000000ff00057c82 */ /* 0x000fe20008000000 */
[----:B------:R-:W-:-:S12]  /*2ba0*/  ULEA UR6, UR45, UR6, 0x18 ;  /* 0x000000062d067291 */ /* 0x000fd8000f8ec0ff */
.L_x_51:
[----:B------:R-:W-:Y:S02]  /*2bb0*/  LEA R0, R8, UR6, 0x3 ;  /* 0x0000000608007c11 */ /* 0x000fe4000f8e18ff */
[----:B------:R-:W-:-:S03]  /*2bc0*/  SHF.L.U32 R5, R9, 0x1f, RZ ;  /* 0x0000001f09057819 */ /* 0x000fc600000006ff */
[----:B------:R-:W-:Y:S01]  /*2bd0*/  VIADD R4, R0, 0xe0 ;  /* 0x000000e000047836 */ /* 0x000fe20000000000 */
[----:B------:R-:W1:Y:S02]  /*2be0*/  SYNCS.PHASECHK.TRANS64.TRYWAIT P0, [R0+URZ+0xd0], R5 ;  /* 0x0000d005000075a7 */ /* 0x000e6400080011ff */
[----:B-1----:R-:W-:Y:S05]  /*2bf0*/  @!P0 BRA `(.L_x_48) ;  /* 0x0000009000e48947 */ /* 0x002fea0003800000 */
.L_x_154:
[----:B------:R-:W-:Y:S01]  /*2c00*/  ULEA UR4, UR5, UR6, 0x3 ;  /* 0x0000000605047291 */ /* 0x000fe2000f8e18ff */
[----:B------:R-:W-:Y:S01]  /*2c10*/  PRMT R4, RZ, 0x654, R4 ;  /* 0x00000654ff047816 */ /* 0x000fe20000000004 */
[----:B-1----:R-:W-:Y:S01]  /*2c20*/  @!P2 IMAD.MOV.U32 R5, RZ, RZ, 0x10 ;  /* 0x00000010ff05a424 */ /* 0x002fe200078e00ff */
[----:B------:R-:W-:Y:S01]  /*2c30*/  SHF.L.U32 R7, R12, 0x1f, RZ ;  /* 0x0000001f0c077819 */ /* 0x000fe200000006ff */
[----:B------:R-:W-:Y:S01]  /*2c40*/  UIADD3 UR7, UPT, UPT, UR4, 0x90, URZ ;  /* 0x0000009004077890 */ /* 0x000fe2000fffe0ff */
[----:B------:R1:W-:Y:S05]  /*2c50*/  SYNCS.ARRIVE.TRANS64.RED.A1T0 RZ, [R4+URZ], RZ ;  /* 0x000000ff04ff79a7 */ /* 0x0003ea00081004ff */
[----:B------:R-:W-:Y:S01]  /*2c60*/  IMAD.U32 R0, RZ, RZ, UR7 ;  /* 0x00000007ff007e24 */ /* 0x000fe2000f8e00ff */
[----:B------:R-:W2:Y:S04]  /*2c70*/  SYNCS.PHASECHK.TRANS64.TRYWAIT P0, [UR4+0xa0], R7 ;  /* 0x0000a007ff0075a7 */ /* 0x000ea80008001104 */
[----:B------:R-:W-:Y:S01]  /*2c80*/  PRMT R13, R3, 0x654, R0 ;  /* 0x00000654030d7816 */ /* 0x000fe20000000000 */
[----:B-12---:R-:W-:Y:S06]  /*2c90*/  @!P0 BRA `(.L_x_49) ;  /* 0x0000009000d08947 */ /* 0x006fec0003800000 */
.L_x_156:
[----:B------:R-:W-:Y:S01]  /*2ca0*/  ULEA UR8, UR5, UR6, 0x4 ;  /* 0x0000000605087291 */ /* 0x000fe2000f8e20ff */
[----:B------:R-:W-:Y:S01]  /*2cb0*/  SEL R2, R13, R2, !P2 ;  /* 0x000000020d027207 */ /* 0x000fe20005000000 */
[----:B------:R-:W-:Y:S01]  /*2cc0*/  UIADD3 UR9, UPT, UPT, UR4, 0x90, URZ ;  /* 0x0000009004097890 */ /* 0x000fe2000fffe0ff */
[----:B-1----:R-:W-:Y:S01]  /*2cd0*/  LEA R0, R11, UR6, 0x3 ;  /* 0x000000060b007c11 */ /* 0x002fe2000f8e18ff */
[----:B------:R-:W-:Y:S01]  /*2ce0*/  UIADD3 UR8, UPT, UPT, UR8, 0x100, URZ ;  /* 0x0000010008087890 */ /* 0x000fe2000fffe0ff */
[----:B------:R1:W-:Y:S01]  /*2cf0*/  @!P2 SYNCS.ARRIVE.TRANS64.RED RZ, [R2+URZ], R5 ;  /* 0x0000000502ffa9a7 */ /* 0x0003e200080004ff */
[----:B------:R-:W-:Y:S01]  /*2d00*/  UIADD3 UR4, UPT, UPT, UR5, 0x1, URZ ;  /* 0x0000000105047890 */ /* 0x000fe2000fffe0ff */
[----:B------:R-:W-:-:S03]  /*2d10*/  VIADD R8, R8, 0x1 ;  /* 0x0000000108087836 */ /* 0x000fc60000000000 */
[----:B------:R-:W-:Y:S02]  /*2d20*/  UISETP.NE.AND UP0, UPT, UR4, 0x2, UPT ;  /* 0x000000020400788c */ /* 0x000fe4000bf05270 */
[----:B------:R-:W-:Y:S01]  /*2d30*/  ISETP.NE.AND P0, PT, R8, 0x2, PT ;  /* 0x000000020800780c */ /* 0x000fe20003f05270 */
[----:B------:R-:W-:Y:S06]  /*2d40*/  UGETNEXTWORKID.BROADCAST [UR8], [UR9] ;  /* 0x00000000080073ca */ /* 0x000fec0008000100 */
[----:B------:R-:W-:Y:S02]  /*2d50*/  USEL UR7, URZ, 0x1, UP0 ;  /* 0x00000001ff077887 */ /* 0x000fe40008000000 */
[----:B------:R-:W-:-:S04]  /*2d60*/  USEL UR5, UR4, URZ, UP0 ;  /* 0x000000ff04057287 */ /* 0x000fc80008000000 */
[----:B------:R-:W-:Y:S02]  /*2d70*/  LOP3.LUT R12, R12, UR7, RZ, 0x3c, !PT ;  /* 0x000000070c0c7c12 */ /* 0x000fe4000f8e3cff */
[----:B-1----:R-:W-:-:S04]  /*2d80*/  SHF.L.U32 R5, R10, 0x1f, RZ ;  /* 0x0000001f0a057819 */ /* 0x002fc800000006ff */
[----:B------:R-:W1:Y:S02]  /*2d90*/  SYNCS.PHASECHK.TRANS64.TRYWAIT P1, [R0+URZ+0x90], R5 ;  /* 0x00009005000075a7 */ /* 0x000e6400080211ff */
[----:B-1----:R-:W-:Y:S05]  /*2da0*/  @!P1 BRA `(.L_x_50) ;  /* 0x0000009000a49947 */ /* 0x002fea0003800000 */
.L_x_157:
[C---:B------:R-:W-:Y:S01]  /*2db0*/  LEA R4, R11.reuse, UR6, 0x4 ;  /* 0x000000060b047c11 */ /* 0x040fe2000f8e20ff */
[----:B-1----:R-:W-:Y:S01]  /*2dc0*/  VIADD R0, R0, 0xa0 ;  /* 0x000000a000007836 */ /* 0x002fe20000000000 */
[----:B------:R-:W-:Y:S01]  /*2dd0*/  SEL R8, R8, RZ, P0 ;  /* 0x000000ff08087207 */ /* 0x000fe20000000000 */
[----:B------:R-:W-:-:S03]  /*2de0*/  VIADD R11, R11, 0x1 ;  /* 0x000000010b0b7836 */ /* 0x000fc60000000000 */
[----:B------:R-:W1:Y:S01]  /*2df0*/  LDS.128 R4, [R4+0x100] ;  /* 0x0001000004047984 */ /* 0x000e620000000c00 */
[----:B------:R-:W-:Y:S02]  /*2e00*/  PRMT R0, RZ, 0x654, R0 ;  /* 0x00000654ff007816 */ /* 0x000fe40000000000 */
[C---:B------:R-:W-:Y:S01]  /*2e10*/  ISETP.NE.AND P1, PT, R11.reuse, 0x2, PT ;  /* 0x000000020b00780c */ /* 0x040fe20003f25270 */
[----:B------:R-:W-:Y:S01]  /*2e20*/  @!PT LDS RZ, [RZ] ;  /* 0x00000000fffff984 */ /* 0x000fe20000000800 */
[----:B------:R-:W-:Y:S01]  /*2e30*/  @!PT LDS RZ, [RZ] ;  /* 0x00000000fffff984 */ /* 0x000fe20000000800 */
[----:B------:R-:W-:Y:S01]  /*2e40*/  @!PT LDS RZ, [RZ] ;  /* 0x00000000fffff984 */ /* 0x000fe20000000800 */
[----:B------:R-:W-:Y:S01]  /*2e50*/  @!PT LDS RZ, [RZ] ;  /* 0x00000000fffff984 */ /* 0x000fe20000000800 */
[----:B------:R2:W-:Y:S06]  /*2e60*/  MEMBAR.ALL.CTA ;  /* 0x0000000000007992 */ /* 0x0005ec0000008000 */
[----:B--2---:R-:W2:Y:S01]  /*2e70*/  FENCE.VIEW.ASYNC.S ;  /* 0x00000000000073c6 */ /* 0x004ea20000000000 */
[----:B------:R-:W-:Y:S01]  /*2e80*/  SEL R11, R11, RZ, P1 ;  /* 0x000000ff0b0b7207 */ /* 0x000fe20000800000 */
[----:B--2---:R2:W-:Y:S01]  /*2e90*/  SYNCS.ARRIVE.TRANS64.RED.A1T0 RZ, [R0+URZ], RZ ;  /* 0x000000ff00ff79a7 */ /* 0x0045e200081004ff */
[----:B-1----:R-:W-:-:S02]  /*2ea0*/  LOP3.LUT P3, RZ, R6, 0x1, RZ, 0xc0, !PT ;  /* 0x0000000106ff7812 */ /* 0x002fc4000786c0ff */
[----:B------:R-:W-:-:S04]  /*2eb0*/  SEL R5, RZ, 0x1, P1 ;  /* 0x00000001ff057807 */ /* 0x000fc80000800000 */
[----:B------:R-:W-:Y:S02]  /*2ec0*/  LOP3.LUT R10, R10, R5, RZ, 0x3c, !PT ;  /* 0x000000050a0a7212 */ /* 0x000fe400078e3cff */
[----:B--2---:R-:W-:-:S04]  /*2ed0*/  SEL R0, RZ, 0x1, P0 ;  /* 0x00000001ff007807 */ /* 0x004fc80000000000 */
[----:B------:R-:W-:Y:S01]  /*2ee0*/  LOP3.LUT R9, R9, R0, RZ, 0x3c, !PT ;  /* 0x0000000009097212 */ /* 0x000fe200078e3cff */
[----:B------:R-:W-:Y:S06]  /*2ef0*/  @P3 BRA `(.L_x_51) ;  /* 0xfffffffc002c3947 */ /* 0x000fec000383ffff */
[----:B------:R-:W-:Y:S01]  /*2f00*/  ULEA UR4, UR5, UR6, 0x3 ;  /* 0x0000000605047291 */ /* 0x000fe2000f8e18ff */
[----:B------:R-:W-:-:S08]  /*2f10*/  SHF.L.U32 R3, R12, 0x1f, RZ ;  /* 0x0000001f0c037819 */ /* 0x000fd000000006ff */
[----:B------:R-:W1:Y:S02]  /*2f20*/  SYNCS.PHASECHK.TRANS64 P0, [UR4+0xa0], R3 ;  /* 0x0000a003ff0075a7 */ /* 0x000e640008001004 */
[----:B-1----:R-:W-:Y:S05]  /*2f30*/  @P0 BRA `(.L_x_52) ;  /* 0x0000000000080947 */ /* 0x002fea0003800000 */
[----:B------:R-:W1:Y:S02]  /*2f40*/  SYNCS.PHASECHK.TRANS64.TRYWAIT P0, [UR4+0xa0], R3 ;  /* 0x0000a003ff0075a7 */ /* 0x000e640008001104 */
[----:B-1----:R-:W-:Y:S05]  /*2f50*/  @!P0 BRA `(.L_x_53) ;  /* 0x00000090004c8947 */ /* 0x002fea0003800000 */
.L_x_52:
[----:B------:R-:W-:-:S04]  /*2f60*/  UIADD3 UR7, UPT, UPT, UR5, 0x1, URZ ;  /* 0x0000000105077890 */ /* 0x000fc8000fffe0ff */
[----:B------:R-:W-:-:S04]  /*2f70*/  UISETP.NE.AND UP0, UPT, UR7, 0x2, UPT ;  /* 0x000000020700788c */ /* 0x000fc8000bf05270 */
[----:B------:R-:W-:Y:S02]  /*2f80*/  USEL UR8, URZ, 0x1, UP0 ;  /* 0x00000001ff087887 */ /* 0x000fe40008000000 */
[----:B------:R-:W-:-:S04]  /*2f90*/  USEL UR7, UR7, URZ, UP0 ;  /* 0x000000ff07077287 */ /* 0x000fc80008000000 */
[----:B------:R-:W-:Y:S01]  /*2fa0*/  ULEA UR7, UR7, UR6, 0x3 ;  /* 0x0000000607077291 */ /* 0x000fe2000f8e18ff */
[----:B-1----:R-:W-:-:S04]  /*2fb0*/  LOP3.LUT R3, R12, UR8, RZ, 0x3c, !PT ;  /* 0x000000080c037c12 */ /* 0x002fc8000f8e3cff */
[----:B------:R-:W-:-:S04]  /*2fc0*/  SHF.L.U32 R0, R3, 0x1f, RZ ;  /* 0x0000001f03007819 */ /* 0x000fc800000006ff */
[----:B------:R-:W1:Y:S02]  /*2fd0*/  SYNCS.PHASECHK.TRANS64 P0, [UR7+0xa0], R0 ;  /* 0x0000a000ff0075a7 */ /* 0x000e640008001007 */
[----:B-1----:R-:W-:Y:S05]  /*2fe0*/  @P0 EXIT ;  /* 0x000000000000094d */ /* 0x002fea0003800000 */
[----:B------:R-:W-:Y:S02]  /*2ff0*/  SHF.L.U32 R3, R3, 0x1f, RZ ;  /* 0x0000001f03037819 */ /* 0x000fe400000006ff */
[----:B------:R-:W-:-:S07]  /*3000*/  MOV R0, UR7 ;  /* 0x0000000700007c02 */ /* 0x000fce0008000f00 */
.L_x_54:
[----:B-1----:R1:W2:Y:S02]  /*3010*/  SYNCS.PHASECHK.TRANS64.TRYWAIT P0, [R0+URZ+0xa0], R3 ;  /* 0x0000a003000075a7 */ /* 0x0022a400080011ff */
[----:B--2---:R-:W-:Y:S05]  /*3020*/  @!P0 NANOSLEEP.SYNCS 0x989680 ;  /* 0x009896800000895d */ /* 0x004fea0003900000 */
[----:B------:R-:W2:Y:S02]  /*3030*/  @!P0 SYNCS.PHASECHK.TRANS64 P0, [R0+URZ+0xa0], R3 ;  /* 0x0000a003000085a7 */ /* 0x000ea400080010ff */
[----:B--2---:R-:W-:Y:S05]  /*3040*/  @P0 EXIT ;  /* 0x000000000000094d */ /* 0x004fea0003800000 */
[----:B------:R-:W-:Y:S05]  /*3050*/  BRA `(.L_x_54) ;  /* 0xfffffffc00ec7947 */ /* 0x000fea000383ffff */
.L_x_47:
[----:B------:R-:W-:Y:S05]  /*3060*/  BRA.U UP4, `(.L_x_55) ;  /* 0x0000001104907547 */ /* 0x000fea000b800000 */
[----:B------:R-:W-:Y:S01]  /*3070*/  UMOV UR4, 0x40 ;  /* 0x0000004000047882 */ /* 0x000fe20000000000 */
[----:B------:R-:W-:Y:S01]  /*3080*/  NOP ;  /* 0x0000000000007918 */ /* 0x000fe20000000000 */
[----:B------:R-:W-:Y:S01]  /*3090*/  ULEA UR5, UR45, UR4, 0x18 ;  /* 0x000000042d057291 */ /* 0x000fe2000f8ec0ff */
[----:B------:R-:W-:Y:S02]  /*30a0*/  UMOV UR6, 0x400 ;  /* 0x0000040000067882 */ /* 0x000fe40000000000 */
[----:B------:R-:W-:-:S06]  /*30b0*/  ULEA UR6, UR45, UR6, 0x18 ;  /* 0x000000062d067291 */ /* 0x000fcc000f8ec0ff */
[----:B------:R-:W1:Y:S02]  /*30c0*/  LDS.U8 R3, [UR5+0x1c] ;  /* 0x00001c05ff037984 */ /* 0x000e640008000000 */
[----:B-1----:R-:W-:-:S13]  /*30d0*/  ISETP.NE.AND P0, PT, R3, RZ, PT ;  /* 0x000000ff0300720c */ /* 0x002fda0003f05270 */
[----:B------:R-:W-:Y:S05]  /*30e0*/  @P0 BRA `(.L_x_56) ;  /* 0x0000000400080947 */ /* 0x000fea0003800000 */
[----:B------:R-:W-:Y:S02]  /*30f0*/  UISETP.NE.U32.AND UP1, UPT, UR47, 0x1, UPT ;  /* 0x000000012f00788c */ /* 0x000fe4000bf25070 */
[----:B------:R-:W-:-:S07]  /*3100*/  UIADD3 UR7, UPT, UPT, UR5, 0x8, URZ ;  /* 0x0000000805077890 */ /* 0x000fce000fffe0ff */
[----:B------:R-:W-:Y:S05]  /*3110*/  BRA.U !UP1, `(.L_x_57) ;  /* 0x00000001099c7547 */ /* 0x000fea000b800000 */
[----:B------:R-:W-:Y:S01]  /*3120*/  ELECT P0, URZ, PT ;  /* 0x0000000000ff782f */ /* 0x000fe20003800000 */
[----:B------:R-:W-:-:S12]  /*3130*/  BSSY B0, `(.L_x_57) ;  /* 0x0000025000007945 */ /* 0x000fd80003800000 */
[----:B------:R-:W-:Y:S05]  /*3140*/  @!P0 BRA `(.L_x_58) ;  /* 0x00000000008c8947 */ /* 0x000fea0003800000 */
[----:B------:R-:W-:-:S05]  /*3150*/  UMOV UR4, 0x10 ;  /* 0x0000001000047882 */ /* 0x000fca0000000000 */
[----:B------:R-:W-:Y:S04]  /*3160*/  DEPBAR.LE SB1, 0x36 ;  /* 0x00009d800000791a */ /* 0x000fe80000000000 */
[----:B------:R-:W1:Y:S02]  /*3170*/  UTCATOMSWS.2CTA.FIND_AND_SET.ALIGN UP0, UR4, UR4 ;  /* 0x00000004000475e3 */ /* 0x000e640008200800 */
[----:B-1----:R-:W-:Y:S01]  /*3180*/  MOV R10, UR4 ;  /* 0x00000004000a7c02 */ /* 0x002fe20008000f00 */
[----:B------:R-:W-:Y:S06]  /*3190*/  BRA.U UP0, `(.L_x_59) ;  /* 0x0000000100187547 */ /* 0x000fec000b800000 */
.L_x_60:
[----:B------:R-:W-:Y:S05]  /*31a0*/  NANOSLEEP 0x64 ;  /* 0x000000640000795d */ /* 0x000fea0003800000 */
[----:B------:R-:W-:-:S05]  /*31b0*/  UMOV UR4, 0x10 ;  /* 0x0000001000047882 */ /* 0x000fca0000000000 */
[----:B------:R-:W-:Y:S04]  /*31c0*/  DEPBAR.LE SB1, 0x36 ;  /* 0x00009d800000791a */ /* 0x000fe80000000000 */
[----:B------:R-:W1:Y:S02]  /*31d0*/  UTCATOMSWS.2CTA.FIND_AND_SET.ALIGN UP0, UR4, UR4 ;  /* 0x00000004000475e3 */ /* 0x000e640008200800 */
[----:B-1----:R-:W-:Y:S01]  /*31e0*/  MOV R10, UR4 ;  /* 0x00000004000a7c02 */ /* 0x002fe20008000f00 */
[----:B------:R-:W-:Y:S05]  /*31f0*/  BRA.U !UP0, `(.L_x_60) ;  /* 0xfffffffd08e87547 */ /* 0x000fea000b83ffff */
.L_x_59:
[----:B------:R-:W1:Y:S01]  /*3200*/  LDS R6, [UR5+0x10] ;  /* 0x00001005ff067984 */ /* 0x000e620008000800 */
[----:B------:R-:W-:Y:S01]  /*3210*/  IMAD.U32 R3, RZ, RZ, UR6 ;  /* 0x00000006ff037e24 */ /* 0x000fe2000f8e00ff */
[----:B------:R-:W-:-:S03]  /*3220*/  MOV R4, UR48 ;  /* 0x0000003000047c02 */ /* 0x000fc60008000f00 */
[----:B------:R-:W-:Y:S01]  /*3230*/  VIADD R3, R3, 0x120 ;  /* 0x0000012003037836 */ /* 0x000fe20000000000 */
[----:B-1----:R-:W-:-:S04]  /*3240*/  SHF.L.U32 R6, R6, 0x1f, RZ ;  /* 0x0000001f06067819 */ /* 0x002fc800000006ff */
[----:B------:R-:W1:Y:S02]  /*3250*/  SYNCS.PHASECHK.TRANS64.TRYWAIT P0, [UR5+0x8], R6 ;  /* 0x00000806ff0075a7 */ /* 0x000e640008001105 */
[----:B-1----:R-:W-:Y:S05]  /*3260*/  @P0 BRA `(.L_x_61) ;  /* 0x0000000000080947 */ /* 0x002fea0003800000 */
[----:B------:R-:W1:Y:S02]  /*3270*/  SYNCS.PHASECHK.TRANS64.TRYWAIT P0, [UR5+0x8], R6 ;  /* 0x00000806ff0075a7 */ /* 0x000e640008001105 */
[----:B-1----:R-:W-:Y:S05]  /*3280*/  @!P0 BRA `(.L_x_62) ;  /* 0x0000008c00988947 */ /* 0x002fea0003800000 */
.L_x_61:
[----:B------:R-:W-:Y:S01]  /*3290*/  PRMT R4, R4, 0x654, R3 ;  /* 0x0000065404047816 */ /* 0x000fe20000000003 */
[----:B------:R-:W-:Y:S01]  /*32a0*/  HFMA2 R3, -RZ, RZ, 0, 5.9604644775390625e-08 ;  /* 0x00000001ff037431 */ /* 0x000fe200000001ff */
[----:B------:R-:W-:Y:S01]  /*32b0*/  UPRMT UR4, UR48, 0x654, UR7 ;  /* 0x0000065430047896 */ /* 0x000fe20008000007 */
[----:B------:R-:W-:Y:S02]  /*32c0*/  IMAD.MOV.U32 R7, RZ, RZ, 0xffff ;  /* 0x0000ffffff077424 */ /* 0x000fe400078e00ff */
[----:B-1----:R-:W-:Y:S02]  /*32d0*/  IMAD.MOV.U32 R6, RZ, RZ, 0x4 ;  /* 0x00000004ff067424 */ /* 0x002fe400078e00ff */
[----:B------:R-:W-:Y:S01]  /*32e0*/  IMAD.SHL.U32 R9, R10, 0x20, RZ ;  /* 0x000000200a097824 */ /* 0x000fe200078e00ff */
[----:B------:R-:W-:Y:S02]  /*32f0*/  MOV R5, UR4 ;  /* 0x0000000400057c02 */ /* 0x000fe40008000f00 */
[-C--:B------:R-:W-:Y:S01]  /*3300*/  SHF.L.U32 R8, R7, R10.reuse, RZ ;  /* 0x0000000a07087219 */ /* 0x080fe200000006ff */
[----:B------:R1:W-:Y:S01]  /*3310*/  SYNCS.ARRIVE.TRANS64.RED RZ, [UR4], R6 ;  /* 0x00000006ffff79a7 */ /* 0x0003e20008000404 */
[----:B------:R-:W-:Y:S01]  /*3320*/  SHF.L.U32 R7, R3, R10, RZ ;  /* 0x0000000a03077219 */ /* 0x000fe200000006ff */
[----:B------:R1:W-:Y:S04]  /*3330*/  STS [UR6+0x120], R9 ;  /* 0x00012009ff007988 */ /* 0x0003e80008000806 */
[----:B------:R1:W-:Y:S04]  /*3340*/  STAS [R4.64], R10 ;  /* 0x0000000a04007dbd */ /* 0x0003e8000c0008ff */
[----:B------:R1:W-:Y:S04]  /*3350*/  ATOMS.OR RZ, [UR5+0x14], R8 ;  /* 0x00001408ffff798c */ /* 0x0003e8000b000005 */
[----:B------:R1:W-:Y:S04]  /*3360*/  ATOMS.OR RZ, [UR5+0x18], R7 ;  /* 0x00001807ffff798c */ /* 0x0003e8000b000005 */
[----:B------:R1:W-:Y:S02]  /*3370*/  ATOMS.XOR RZ, [UR5+0x10], R3 ;  /* 0x00001003ffff798c */ /* 0x0003e4000b800005 */
.L_x_58:
[----:B------:R-:W-:Y:S05]  /*3380*/  BSYNC B0 ;  /* 0x0000000000007941 */ /* 0x000fea0003800000 */
.L_x_57:
[----:B------:R-:W-:Y:S05]  /*3390*/  BRA.U UP1, `(.L_x_63) ;  /* 0x00000001016c7547 */ /* 0x000fea000b800000 */
[----:B------:R-:W-:-:S03]  /*33a0*/  UMOV UR4, 0xffffffff ;  /* 0xffffffff00047882 */ /* 0x000fc60000000000 */
[----:B------:R-:W-:Y:S05]  /*33b0*/  BRA.DIV UR4, `(.L_x_64) ;  /* 0x0000008e04647947 */ /* 0x000fea000b800000 */
[----:B------:R-:W-:-:S13]  /*33c0*/  ELECT P0, URZ, PT ;  /* 0x0000000000ff782f */ /* 0x000fda0003800000 */
.L_x_161:
[----:B------:R-:W-:Y:S05]  /*33d0*/  @!P0 BRA `(.L_x_63) ;  /* 0x00000000005c8947 */ /* 0x000fea0003800000 */
[----:B-1----:R-:W1:Y:S02]  /*33e0*/  LDS R4, [UR5+0x10] ;  /* 0x00001005ff047984 */ /* 0x002e640008000800 */
[----:B-1----:R-:W-:-:S04]  /*33f0*/  SHF.L.U32 R4, R4, 0x1f, RZ ;  /* 0x0000001f04047819 */ /* 0x002fc800000006ff */
[----:B------:R-:W1:Y:S02]  /*3400*/  SYNCS.PHASECHK.TRANS64.TRYWAIT P0, [UR5+0x8], R4 ;  /* 0x00000804ff0075a7 */ /* 0x000e640008001105 */
[----:B-1----:R-:W-:Y:S05]  /*3410*/  @P0 BRA `(.L_x_65) ;  /* 0x0000000000080947 */ /* 0x002fea0003800000 */
[----:B------:R-:W1:Y:S02]  /*3420*/  SYNCS.PHASECHK.TRANS64.TRYWAIT P0, [UR5+0x8], R4 ;  /* 0x00000804ff0075a7 */ /* 0x000e640008001105 */
[----:B-1----:R-:W-:Y:S05]  /*3430*/  @!P0 BRA `(.L_x_66) ;  /* 0x0000008c00688947 */ /* 0x002fea0003800000 */
.L_x_65:
[----:B------:R-:W2:Y:S01]  /*3440*/  LDS R6, [UR6+0x120] ;  /* 0x00012006ff067984 */ /* 0x000ea20008000800 */
[----:B-1----:R-:W-:Y:S02]  /*3450*/  HFMA2 R3, -RZ, RZ, 0, 5.9604644775390625e-08 ;  /* 0x00000001ff037431 */ /* 0x002fe400000001ff */
[----:B------:R-:W-:Y:S01]  /*3460*/  IMAD.MOV.U32 R4, RZ, RZ, 0xffff ;  /* 0x0000ffffff047424 */ /* 0x000fe200078e00ff */
[----:B------:R-:W-:Y:S01]  /*3470*/  UPRMT UR4, UR48, 0x654, UR7 ;  /* 0x0000065430047896 */ /* 0x000fe20008000007 */
[----:B--2---:R-:W-:-:S03]  /*3480*/  IMAD.SHL.U32 R5, R6, 0x20, RZ ;  /* 0x0000002006057824 */ /* 0x004fc600078e00ff */
[-C--:B------:R-:W-:Y:S02]  /*3490*/  SHF.L.U32 R4, R4, R6.reuse, RZ ;  /* 0x0000000604047219 */ /* 0x080fe400000006ff */
[----:B------:R-:W-:Y:S01]  /*34a0*/  SHF.L.U32 R6, R3, R6, RZ ;  /* 0x0000000603067219 */ /* 0x000fe200000006ff */
[----:B------:R2:W-:Y:S04]  /*34b0*/  STS [UR6+0x120], R5 ;  /* 0x00012005ff007988 */ /* 0x0005e80008000806 */
[----:B------:R2:W-:Y:S04]  /*34c0*/  ATOMS.OR RZ, [UR5+0x14], R4 ;  /* 0x00001404ffff798c */ /* 0x0005e8000b000005 */
[----:B------:R2:W-:Y:S01]  /*34d0*/  ATOMS.OR RZ, [UR5+0x18], R6 ;  /* 0x00001806ffff798c */ /* 0x0005e2000b000005 */
[----:B------:R-:W-:Y:S03]  /*34e0*/  SYNCS.ARRIVE.TRANS64.RED.A1T0 RZ, [UR4], RZ ;  /* 0x000000ffffff79a7 */ /* 0x000fe60008100404 */
[----:B------:R2:W-:Y:S01]  /*34f0*/  ATOMS.XOR RZ, [UR5+0x10], R3 ;  /* 0x00001003ffff798c */ /* 0x0005e2000b800005 */
[----:B------:R-:W-:Y:S05]  /*3500*/  BRA `(.L_x_63) ;  /* 0x0000000000107947 */ /* 0x000fea0003800000 */
.L_x_56:
[----:B------:R-:W-:Y:S02]  /*3510*/  MOV R3, 0xffffffff ;  /* 0xffffffff00037802 */ /* 0x000fe40000000f00 */
[----:B------:R-:W-:-:S03]  /*3520*/  MOV R4, 0x3550 ;  /* 0x0000355000047802 */ /* 0x000fc60000000f00 */
[----:B------:R1:W-:Y:S04]  /*3530*/  STS [UR6+0x120], R3 ;  /* 0x00012003ff007988 */ /* 0x0003e80008000806 */
[----:B-1---5:R-:W-:Y:S05]  /*3540*/  CALL.REL.NOINC `($__internal_1_$__cuda_sm10x_tcgen05_guardrail_trap_phase_invalid_during_alloc) ;  /* 0x0000009400087944 */ /* 0x022fea0003c00000 */
.L_x_63:
[----:B------:R-:W-:Y:S05]  /*3550*/  WARPSYNC.ALL ;  /* 0x0000000000007948 */ /* 0x000fea0003800000 */
[----:B------:R-:W3:Y:S01]  /*3560*/  S2UR UR4, SR_CgaCtaId ;  /* 0x00000000000479c3 */ /* 0x000ee20000008800 */
[----:B------:R-:W-:Y:S01]  /*3570*/  UMOV UR26, 0x400 ;  /* 0x00000400001a7882 */ /* 0x000fe20000000000 */
[----:B------:R-:W-:-:S06]  /*3580*/  NOP ;  /* 0x0000000000007918 */ /* 0x000fcc0000000000 */
[----:B------:R-:W-:Y:S06]  /*3590*/  BAR.ARV 0x6, 0xa0 ;  /* 0x0182800000007b1d */ /* 0x000fec0000002000 */
[----:B------:R-:W4:Y:S01]  /*35a0*/  LDCU UR6, c[0x0][0x38c] ;  /* 0x00007180ff0677ac */ /* 0x000f220008000800 */
[----:B------:R-:W-:Y:S01]  /*35b0*/  LOP3.LUT R0, R0, 0xffff, RZ, 0xc0, !PT ;  /* 0x0000ffff00007812 */ /* 0x000fe200078ec0ff */
[----:B-1----:R-:W-:Y:S01]  /*35c0*/  IMAD.MOV.U32 R9, RZ, RZ, 0x1 ;  /* 0x00000001ff097424 */ /* 0x002fe200078e00ff */
[----:B------:R-:W-:Y:S01]  /*35d0*/  LOP3.LUT R2, R2, 0xffff, RZ, 0xc0, !PT ;  /* 0x0000ffff02027812 */ /* 0x000fe200078ec0ff */
[----:B------:R-:W-:Y:S01]  /*35e0*/  IMAD.MOV.U32 R8, RZ, RZ, RZ ;  /* 0x000000ffff087224 */ /* 0x000fe200078e00ff */
[----:B------:R-:W-:Y:S01]  /*35f0*/  R2UR UR42, R0 ;  /* 0x00000000002a72ca */ /* 0x000fe200000e0000 */
[----:B------:R-:W-:Y:S01]  /*3600*/  UMOV UR32, URZ ;  /* 0x000000ff00207c82 */ /* 0x000fe20008000000 */
[----:B------:R-:W-:Y:S01]  /*3610*/  R2UR UR28, R2 ;  /* 0x00000000021c72ca */ /* 0x000fe200000e0000 */
[----:B------:R-:W-:Y:S01]  /*3620*/  UMOV UR23, URZ ;  /* 0x000000ff00177c82 */ /* 0x000fe20008000000 */
[----:B------:R-:W-:Y:S01]  /*3630*/  UMOV UR22, URZ ;  /* 0x000000ff00167c82 */ /* 0x000fe20008000000 */
[----:B---3--:R-:W-:-:S02]  /*3640*/  ULEA UR26, UR4, UR26, 0x18 ;  /* 0x0000001a041a7291 */ /* 0x008fc4000f8ec0ff */
[----:B------:R-:W-:Y:S02]  /*3650*/  UISETP.NE.AND UP3, UPT, UR47, URZ, UPT ;  /* 0x000000ff2f00728c */ /* 0x000fe4000bf65270 */
[----:B------:R-:W-:Y:S02]  /*3660*/  UIADD3 UR5, UPT, UPT, UR26, 0xc400, URZ ;  /* 0x0000c4001a057890 */ /* 0x000fe4000fffe0ff */
[----:B------:R-:W-:Y:S02]  /*3670*/  UIADD3 UR4, UPT, UPT, UR26, 0x1c400, URZ ;  /* 0x0001c4001a047890 */ /* 0x000fe4000fffe0ff */
[----:B----4-:R-:W-:Y:S01]  /*3680*/  UIADD3 UR6, UPT, UPT, UR6, 0x7f, URZ ;  /* 0x0000007f06067890 */ /* 0x010fe2000fffe0ff */
[----:B--2---:R-:W1:Y:S01]  /*3690*/  LDS R3, [UR26+0x120] ;  /* 0x0001201aff037984 */ /* 0x004e620008000800 */
[----:B------:R-:W-:Y:S02]  /*36a0*/  USHF.R.U32.HI UR5, URZ, 0x4, UR5 ;  /* 0x00000004ff057899 */ /* 0x000fe40008011605 */
[----:B------:R-:W-:-:S02]  /*36b0*/  USHF.R.S32.HI UR33, URZ, 0x1f, UR6 ;  /* 0x0000001fff217899 */ /* 0x000fc40008011406 */
[----:B------:R-:W-:Y:S02]  /*36c0*/  USHF.R.U32.HI UR4, URZ, 0x4, UR4 ;  /* 0x00000004ff047899 */ /* 0x000fe40008011604 */
[----:B------:R-:W-:Y:S02]  /*36d0*/  ULEA.HI UR33, UR33, UR6, URZ, 0x7 ;  /* 0x0000000621217291 */ /* 0x000fe4000f8f38ff */
[----:B------:R-:W-:Y:S02]  /*36e0*/  ULOP3.LUT UR5, UR5, 0x3fff, URZ, 0xc0, !UPT ;  /* 0x00003fff05057892 */ /* 0x000fe4000f8ec0ff */
[----:B------:R-:W-:Y:S02]  /*36f0*/  USHF.R.S32.HI UR33, URZ, 0x7, UR33 ;  /* 0x00000007ff217899 */ /* 0x000fe40008011421 */
[----:B------:R-:W-:Y:S02]  /*3700*/  ULOP3.LUT UR30, UR4, 0x3fff, URZ, 0xc0, !UPT ;  /* 0x00003fff041e7892 */ /* 0x000fe4000f8ec0ff */
[----:B------:R-:W-:Y:S01]  /*3710*/  UISETP.LT.AND UP0, UPT, UR33, 0x1, UPT ;  /* 0x000000012100788c */ /* 0x000fe2000bf01270 */
[----:B------:R-:W-:Y:S01]  /*3720*/  UMOV UR40, 0x0 ;  /* 0x0000000000287882 */ /* 0x000fe20000000000 */
[----:B------:R-:W-:Y:S01]  /*3730*/  UMOV UR41, 0x10400490 ;  /* 0x1040049000297882 */ /* 0x000fe20000000000 */
[----:B------:R-:W-:-:S02]  /*3740*/  ULOP3.LUT UR29, UR5, 0x10000, URZ, 0xfc, !UPT ;  /* 0x00010000051d7892 */ /* 0x000fc4000f8efcff */
[----:B------:R-:W-:Y:S02]  /*3750*/  ULOP3.LUT UR30, UR30, 0x10000, URZ, 0xfc, !UPT ;  /* 0x000100001e1e7892 */ /* 0x000fe4000f8efcff */
[----:B------:R-:W-:Y:S01]  /*3760*/  USEL UR43, UR33, 0x1, !UP0 ;  /* 0x00000001212b7887 */ /* 0x000fe2000c000000 */
[----:B------:R-:W-:Y:S01]  /*3770*/  UMOV UR38, 0x0 ;  /* 0x0000000000267882 */ /* 0x000fe20000000000 */
[----:B------:R-:W-:Y:S01]  /*3780*/  UMOV UR39, 0x10400490 ;  /* 0x1040049000277882 */ /* 0x000fe20000000000 */
[----:B------:R-:W-:Y:S01]  /*3790*/  UMOV UR36, 0x0 ;  /* 0x0000000000247882 */ /* 0x000fe20000000000 */
[----:B------:R-:W-:Y:S01]  /*37a0*/  UMOV UR37, 0x10400490 ;  /* 0x1040049000257882 */ /* 0x000fe20000000000 */
[----:B------:R-:W-:Y:S01]  /*37b0*/  UMOV UR34, 0x0 ;  /* 0x0000000000227882 */ /* 0x000fe20000000000 */
[----:B------:R-:W-:Y:S01]  /*37c0*/  UMOV UR35, 0x10400490 ;  /* 0x1040049000237882 */ /* 0x000fe20000000000 */
[----:B-1----:R-:W-:Y:S02]  /*37d0*/  R2UR UR44, R3 ;  /* 0x00000000032c72ca */ /* 0x002fe400000e0000 */
[----:B------:R-:W-:-:S13]  /*37e0*/  CS2R R2, SRZ ;  /* 0x0000000000027805 */ /* 0x000fda000001ff00 */
.L_x_74:
[C---:B------:R-:W-:Y:S02]  /*37f0*/  LEA R0, R8.reuse, UR26, 0x3 ;  /* 0x0000001a08007c11 */ /* 0x040fe4000f8e18ff */
[----:B------:R-:W-:Y:S02]  /*3800*/  SHF.L.U32 R5, R3, 0x1f, RZ ;  /* 0x0000001f03057819 */ /* 0x000fe400000006ff */
[----:B------:R-:W-:Y:S02]  /*3810*/  LEA R4, R8, UR26, 0x4 ;  /* 0x0000001a08047c11 */ /* 0x000fe4000f8e20ff */
[----:B------:R-:W1:Y:S02]  /*3820*/  SYNCS.PHASECHK.TRANS64.TRYWAIT P0, [R0+URZ+0x90], R5 ;  /* 0x00009005000075a7 */ /* 0x000e6400080011ff */
[----:B-1-3--:R-:W-:Y:S05]  /*3830*/  @!P0 BRA `(.L_x_67) ;  /* 0x0000008800808947 */ /* 0x00afea0003800000 */
.L_x_162:
[----:B-1----:R-:W1:Y:S01]  /*3840*/  LDS.128 R4, [R4+0x100] ;  /* 0x0001000004047984 */ /* 0x002e620000000c00 */
[----:B------:R-:W-:Y:S02]  /*3850*/  VIADD R0, R0, 0xa0 ;  /* 0x000000a000007836 */ /* 0x000fe40000000000 */
[----:B------:R-:W-:Y:S01]  /*3860*/  VIADD R8, R8, 0x1 ;  /* 0x0000000108087836 */ /* 0x000fe20000000000 */
[----:B------:R-:W-:Y:S01]  /*3870*/  @!PT LDS RZ, [RZ] ;  /* 0x00000000fffff984 */ /* 0x000fe20000000800 */
[----:B------:R-:W-:Y:S01]  /*3880*/  @!PT LDS RZ, [RZ] ;  /* 0x00000000fffff984 */ /* 0x000fe20000000800 */
[----:B------:R-:W-:Y:S01]  /*3890*/  @!PT LDS RZ, [RZ] ;  /* 0x00000000fffff984 */ /* 0x000fe20000000800 */
[----:B------:R-:W-:Y:S01]  /*38a0*/  @!PT LDS RZ, [RZ] ;  /* 0x00000000fffff984 */ /* 0x000fe20000000800 */
[----:B------:R2:W-:Y:S06]  /*38b0*/  MEMBAR.ALL.CTA ;  /* 0x0000000000007992 */ /* 0x0005ec0000008000 */
[----:B--2---:R-:W2:Y:S01]  /*38c0*/  FENCE.VIEW.ASYNC.S ;  /* 0x00000000000073c6 */ /* 0x004ea20000000000 */
[----:B------:R-:W-:-:S04]  /*38d0*/  PRMT R0, RZ, 0x654, R0 ;  /* 0x00000654ff007816 */ /* 0x000fc80000000000 */
[----:B--2---:R2:W-:Y:S01]  /*38e0*/  SYNCS.ARRIVE.TRANS64.RED.A1T0 RZ, [R0+URZ], RZ ;  /* 0x000000ff00ff79a7 */ /* 0x0045e200081004ff */
[----:B-1----:R-:W-:Y:S01]  /*38f0*/  LOP3.LUT P1, RZ, R6, 0x1, RZ, 0xc0, !PT ;  /* 0x0000000106ff7812 */ /* 0x002fe2000782c0ff */
[----:B--2---:R-:W-:-:S12]  /*3900*/  BRA.U UP3, `(.L_x_68) ;  /* 0x0000000503087547 */ /* 0x004fd8000b800000 */
[----:B------:R-:W1:Y:S01]  /*3910*/  LDCU UR4, c[0x0][0x38c] ;  /* 0x00007180ff0477ac */ /* 0x000e620008000800 */
[----:B------:R-:W-:Y:S02]  /*3920*/  PLOP3.LUT P2, PT, PT, PT, PT, 0x80, 0x8 ;  /* 0x000000000008781c */ /* 0x000fe40003f4f070 */
[----:B------:R-:W-:Y:S01]  /*3930*/  SHF.L.U32 R5, R9, 0x1f, RZ ;  /* 0x0000001f09057819 */ /* 0x000fe200000006ff */
[----:B------:R-:W-:Y:S02]  /*3940*/  ULEA UR31, UR32, UR26, 0x3 ;  /* 0x0000001a201f7291 */ /* 0x000fe4000f8e18ff */
[----:B------:R-:W-:Y:S02]  /*3950*/  ULEA UR11, UR32, UR44, 0x8 ;  /* 0x0000002c200b7291 */ /* 0x000fe4000f8e40ff */
[----:B-1----:R-:W-:-:S06]  /*3960*/  UISETP.GE.AND UP0, UPT, UR4, 0x1, UPT ;  /* 0x000000010400788c */ /* 0x002fcc000bf06270 */
[----:B------:R-:W-:-:S05]  /*3970*/  PLOP3.LUT P0, PT, PT, PT, UP0, 0x80, 0x8 ;  /* 0x000000000008781c */ /* 0x000fca0003f0f008 */
[----:B------:R-:W-:-:S08]  /*3980*/  @UP0 ULEA UR4, UR23, UR26, 0x3 ;  /* 0x0000001a17040291 */ /* 0x000fd0000f8e18ff */
[----:B------:R-:W-:-:S04]  /*3990*/  @P0 SHF.L.U32 R0, R2, 0x1f, RZ ;  /* 0x0000001f02000819 */ /* 0x000fc800000006ff */
[----:B------:R1:W2:Y:S01]  /*39a0*/  @P0 SYNCS.PHASECHK.TRANS64.TRYWAIT P2, [UR4], R0 ;  /* 0x00000000ff0005a7 */ /* 0x0002a20008041104 */
[----:B------:R-:W3:Y:S02]  /*39b0*/  SYNCS.PHASECHK.TRANS64.TRYWAIT P0, [UR31+0xc0], R5 ;  /* 0x0000c005ff0075a7 */ /* 0x000ee4000800111f */
[----:B-123--:R-:W-:Y:S05]  /*39c0*/  @!P0 BRA `(.L_x_69) ;  /* 0x0000008800308947 */ /* 0x00efea0003800000 */
.L_x_164:
[----:B------:R-:W-:Y:S01]  /*39d0*/  UMOV UR27, UR22 ;  /* 0x00000016001b7c82 */ /* 0x000fe20008000000 */
[----:B------:R-:W-:Y:S05]  /*39e0*/  BRA.U !UP0, `(.L_x_70) ;  /* 0x0000000108c07547 */ /* 0x000fea000b800000 */
[----:B------:R-:W-:Y:S02]  /*39f0*/  UIADD3 UR27, UPT, UPT, UR43, UR22, URZ ;  /* 0x000000162b1b7290 */ /* 0x000fe4000fffe0ff */
[----:B------:R-:W-:Y:S01]  /*3a00*/  UPLOP3.LUT UP2, UPT, UPT, UPT, UPT, 0x40, 0x4 ;  /* 0x000000000004789c */ /* 0x000fe20003f4e870 */
[----:B------:R-:W-:Y:S01]  /*3a10*/  UMOV UR24, UR33 ;  /* 0x0000002100187c82 */ /* 0x000fe20008000000 */
[----:B------:R-:W-:-:S09]  /*3a20*/  UMOV UR10, UR23 ;  /* 0x00000017000a7c82 */ /* 0x000fd20008000000 */
.L_x_73:
[----:B--2---:R-:W-:Y:S01]  /*3a30*/  ULEA UR5, UR10, UR26, 0x3 ;  /* 0x0000001a0a057291 */ /* 0x004fe2000f8e18ff */
[----:B---3--:R-:W-:Y:S11]  /*3a40*/  @P2 BRA `(.L_x_71) ;  /* 0x00000000000c2947 */ /* 0x008ff60003800000 */
[----:B-1----:R-:W-:Y:S04]  /*3a50*/  SHF.L.U32 R5, R2, 0x1f, RZ ;  /* 0x0000001f02057819 */ /* 0x002fe800000006ff */
[----:B------:R-:W1:Y:S02]  /*3a60*/  SYNCS.PHASECHK.TRANS64.TRYWAIT P0, [UR5], R5 ;  /* 0x00000005ff0075a7 */ /* 0x000e640008001105 */
[----:B-1----:R-:W-:Y:S05]  /*3a70*/  @!P0 BRA `(.L_x_72) ;  /* 0x00000088001c8947 */ /* 0x002fea0003800000 */
.L_x_71:
[----:B------:R-:W-:Y:S01]  /*3a80*/  UISETP.NE.AND UP0, UPT, UR24, 0x1, UPT ;  /* 0x000000011800788c */ /* 0x000fe2000bf05270 */
[----:B------:R-:W-:Y:S01]  /*3a90*/  PLOP3.LUT P2, PT, PT, PT, PT, 0x80, 0x8 ;  /* 0x000000000008781c */ /* 0x000fe20003f4f070 */
[----:B------:R-:W-:Y:S02]  /*3aa0*/  UIADD3 UR4, UPT, UPT, UR10, 0x1, URZ ;  /* 0x000000010a047890 */ /* 0x000fe4000fffe0ff */
[----:B------:R-:W-:Y:S02]  /*3ab0*/  UIADD3 UR25, UPT, UPT, UR5, 0x20, URZ ;  /* 0x0000002005197890 */ /* 0x000fe4000fffe0ff */
[----:B------:R-:W-:Y:S01]  /*3ac0*/  UISETP.NE.AND UP1, UPT, UR4, 0x4, UPT ;  /* 0x000000040400788c */ /* 0x000fe2000bf25270 */
[----:B------:R-:W-:Y:S01]  /*3ad0*/  PLOP3.LUT P0, PT, PT, PT, UP0, 0x80, 0x8 ;  /* 0x000000000008781c */ /* 0x000fe20003f0f008 */
[----:B------:R-:W-:Y:S02]  /*3ae0*/  UIADD3 UR22, UPT, UPT, UR22, 0x1, URZ ;  /* 0x0000000116167890 */ /* 0x000fe4000fffe0ff */
[----:B------:R-:W-:Y:S02]  /*3af0*/  USEL UR6, URZ, 0x1, UP1 ;  /* 0x00000001ff067887 */ /* 0x000fe40008800000 */
[----:B------:R-:W-:Y:S02]  /*3b00*/  USEL UR23, UR4, URZ, UP1 ;  /* 0x000000ff04177287 */ /* 0x000fe40008800000 */
[----:B------:R-:W-:Y:S02]  /*3b10*/  UIADD3 UR24, UPT, UPT, UR24, -0x1, URZ ;  /* 0xffffffff18187890 */ /* 0x000fe4000fffe0ff */
[----:B------:R-:W-:Y:S01]  /*3b20*/  @UP0 ULEA UR4, UR23, UR26, 0x3 ;  /* 0x0000001a17040291 */ /* 0x000fe2000f8e18ff */
[----:B------:R-:W-:Y:S01]  /*3b30*/  LOP3.LUT R2, R2, UR6, RZ, 0x3c, !PT ;  /* 0x0000000602027c12 */ /* 0x000fe2000f8e3cff */
[----:B------:R-:W-:Y:S02]  /*3b40*/  ULEA UR6, UR10, UR30, 0xa ;  /* 0x0000001e0a067291 */ /* 0x000fe4000f8e50ff */
[----:B------:R-:W-:Y:S01]  /*3b50*/  UISETP.NE.AND UP0, UPT, UR22, UR27, UPT ;  /* 0x0000001b1600728c */ /* 0x000fe2000bf05270 */
[----:B-1----:R-:W-:Y:S01]  /*3b60*/  @P0 SHF.L.U32 R0, R2, 0x1f, RZ ;  /* 0x0000001f02000819 */ /* 0x002fe200000006ff */
[----:B------:R-:W-:Y:S02]  /*3b70*/  UIADD3 UR20, UPT, UPT, UR6, 0x2, URZ ;  /* 0x0000000206147890 */ /* 0x000fe4000fffe0ff */
[----:B------:R-:W-:Y:S01]  /*3b80*/  UIADD3 UR16, UPT, UPT, UR6, 0x4, URZ ;  /* 0x0000000406107890 */ /* 0x000fe2000fffe0ff */
[----:B------:R2:W3:Y:S01]  /*3b90*/  @P0 SYNCS.PHASECHK.TRANS64.TRYWAIT P2, [UR4], R0 ;  /* 0x00000000ff0005a7 */ /* 0x0004e20008041104 */
[----:B------:R-:W-:Y:S02]  /*3ba0*/  ULEA UR4, UR10, UR29, 0xa ;  /* 0x0000001d0a047291 */ /* 0x000fe4000f8e50ff */
[----:B------:R-:W-:Y:S02]  /*3bb0*/  UIADD3 UR12, UPT, UPT, UR6, 0x6, URZ ;  /* 0x00000006060c7890 */ /* 0x000fe4000fffe0ff */
[----:B------:R-:W-:Y:S02]  /*3bc0*/  UIADD3 UR18, UPT, UPT, UR4, 0x2, URZ ;  /* 0x0000000204127890 */ /* 0x000fe4000fffe0ff */
[----:B------:R-:W-:Y:S02]  /*3bd0*/  UIADD3 UR14, UPT, UPT, UR4, 0x4, URZ ;  /* 0x00000004040e7890 */ /* 0x000fe4000fffe0ff */
[----:B------:R-:W-:Y:S01]  /*3be0*/  UIADD3 UR8, UPT, UPT, UR4, 0x6, URZ ;  /* 0x0000000604087890 */ /* 0x000fe2000fffe0ff */
[----:B------:R-:W-:Y:S01]  /*3bf0*/  UMOV UR7, 0x40004040 ;  /* 0x4000404000077882 */ /* 0x000fe20000000000 */
[----:B------:R-:W-:Y:S01]  /*3c00*/  UMOV UR5, 0x40004040 ;  /* 0x4000404000057882 */ /* 0x000fe20000000000 */
[----:B------:R-:W-:Y:S01]  /*3c10*/  UMOV UR21, 0x40004040 ;  /* 0x4000404000157882 */ /* 0x000fe20000000000 */
[----:B------:R2:W-:Y:S01]  /*3c20*/  UTCQMMA.2CTA gdesc[UR4], gdesc[UR6], tmem[UR11], tmem[UR40], idesc[UR41], UP2 ;  /* 0x00ff2806040075ea */ /* 0x0005e2000920030b */
[----:B------:R-:W-:Y:S01]  /*3c30*/  UPLOP3.LUT UP2, UPT, UPT, UPT, UPT, 0x80, 0x8 ;  /* 0x000000000008789c */ /* 0x000fe20003f4f070 */
[----:B------:R-:W-:Y:S01]  /*3c40*/  UMOV UR19, 0x40004040 ;  /* 0x4000404000137882 */ /* 0x000fe20000000000 */
[----:B------:R-:W-:Y:S01]  /*3c50*/  UMOV UR17, 0x40004040 ;  /* 0x4000404000117882 */ /* 0x000fe20000000000 */
[----:B------:R2:W-:Y:S01]  /*3c60*/  UTCQMMA.2CTA gdesc[UR18], gdesc[UR20], tmem[UR11], tmem[UR38], idesc[UR39], UPT ;  /* 0x00ff2614120075ea */ /* 0x0005e2000ba0030b */
[----:B------:R-:W-:Y:S01]  /*3c70*/  UMOV UR15, 0x40004040 ;  /* 0x40004040000f7882 */ /* 0x000fe20000000000 */
[----:B------:R-:W-:Y:S01]  /*3c80*/  UMOV UR13, 0x40004040 ;  /* 0x40004040000d7882 */ /* 0x000fe20000000000 */
[----:B------:R-:W-:Y:S01]  /*3c90*/  UMOV UR9, 0x40004040 ;  /* 0x4000404000097882 */ /* 0x000fe20000000000 */
[----:B------:R2:W-:Y:S01]  /*3ca0*/  UTCQMMA.2CTA gdesc[UR14], gdesc[UR16], tmem[UR11], tmem[UR36], idesc[UR37], UPT ;  /* 0x00ff24100e0075ea */ /* 0x0005e2000ba0030b */
[----:B------:R2:W-:Y:S01]  /*3cb0*/  UTCQMMA.2CTA gdesc[UR8], gdesc[UR12], tmem[UR11], tmem[UR34], idesc[UR35], UPT ;  /* 0x00ff220c080075ea */ /* 0x0005e2000ba0030b */
[----:B------:R2:W-:Y:S01]  /*3cc0*/  UTCBAR.2CTA.MULTICAST [UR25], URZ, UR28 ;  /* 0x000000ff190073e9 */ /* 0x0005e2000820081c */
[----:B------:R-:W-:Y:S01]  /*3cd0*/  UMOV UR10, UR23 ;  /* 0x00000017000a7c82 */ /* 0x000fe20008000000 */
[----:B------:R-:W-:Y:S05]  /*3ce0*/  BRA.U UP0, `(.L_x_73) ;  /* 0xfffffffd00507547 */ /* 0x000fea000b83ffff */
.L_x_70:
[----:B--2---:R-:W-:Y:S01]  /*3cf0*/  UIADD3 UR4, UPT, UPT, UR31, 0xb0, URZ ;  /* 0x000000b01f047890 */ /* 0x004fe2000fffe0ff */
[----:B------:R-:W-:-:S08]  /*3d00*/  UMOV UR22, UR27 ;  /* 0x0000001b00167c82 */ /* 0x000fd00008000000 */
[----:B------:R2:W-:Y:S01]  /*3d10*/  UTCBAR.2CTA.MULTICAST [UR4], URZ, UR42 ;  /* 0x000000ff040073e9 */ /* 0x0005e2000820082a */
[----:B------:R-:W-:Y:S02]  /*3d20*/  NOP ;  /* 0x0000000000007918 */ /* 0x000fe40000000000 */
.L_x_68:
[----:B--2---:R-:W-:Y:S01]  /*3d30*/  UIADD3 UR4, UPT, UPT, UR32, 0x1, URZ ;  /* 0x0000000120047890 */ /* 0x004fe2000fffe0ff */
[----:B------:R-:W-:-:S03]  /*3d40*/  ISETP.NE.AND P0, PT, R8, 0x2, PT ;  /* 0x000000020800780c */ /* 0x000fc60003f05270 */
[----:B------:R-:W-:Y:S01]  /*3d50*/  UISETP.NE.AND UP0, UPT, UR4, 0x2, UPT ;  /* 0x000000020400788c */ /* 0x000fe2000bf05270 */
[----:B-1----:R-:W-:Y:S02]  /*3d60*/  SEL R0, RZ, 0x1, P0 ;  /* 0x00000001ff007807 */ /* 0x002fe40000000000 */
[----:B------:R-:W-:Y:S01]  /*3d70*/  SEL R8, R8, RZ, P0 ;  /* 0x000000ff08087207 */ /* 0x000fe20000000000 */
[----:B------:R-:W-:Y:S01]  /*3d80*/  USEL UR5, URZ, 0x1, UP0 ;  /* 0x00000001ff057887 */ /* 0x000fe20008000000 */
[----:B------:R-:W-:Y:S01]  /*3d90*/  LOP3.LUT R3, R3, R0, RZ, 0x3c, !PT ;  /* 0x0000000003037212 */ /* 0x000fe200078e3cff */
[----:B------:R-:W-:-:S04]  /*3da0*/  USEL UR32, UR4, URZ, UP0 ;  /* 0x000000ff04207287 */ /* 0x000fc80008000000 */
[----:B------:R-:W-:Y:S01]  /*3db0*/  LOP3.LUT R9, R9, UR5, RZ, 0x3c, !PT ;  /* 0x0000000509097c12 */ /* 0x000fe2000f8e3cff */
[----:B------:R-:W-:Y:S07]  /*3dc0*/  @P1 BRA `(.L_x_74) ;  /* 0xfffffff800881947 */ /* 0x000fee000383ffff */
[----:B------:R-:W1:Y:S01]  /*3dd0*/  S2UR UR8, SR_CgaCtaId ;  /* 0x00000000000879c3 */ /* 0x000e620000008800 */
[----:B------:R-:W-:Y:S01]  /*3de0*/  ELECT P0, URZ, PT ;  /* 0x0000000000ff782f */ /* 0x000fe20003800000 */
[----:B------:R-:W-:Y:S01]  /*3df0*/  HFMA2 R0, -RZ, RZ, 0, 5.9604644775390625e-08 ;  /* 0x00000001ff007431 */ /* 0x000fe200000001ff */
[----:B------:R-:W-:-:S05]  /*3e00*/  UMOV UR4, 0x40 ;  /* 0x0000004000047882 */ /* 0x000fca0000000000 */
[----:B------:R-:W-:Y:S01]  /*3e10*/  UVIRTCOUNT.DEALLOC.SMPOOL 0x80 ;  /* 0x000000800000784c */ /* 0x000fe20000000000 */
[----:B------:R-:W-:Y:S02]  /*3e20*/  UISETP.NE.AND UP0, UPT, UR47, URZ, UPT ;  /* 0x000000ff2f00728c */ /* 0x000fe4000bf05270 */
[----:B-1----:R-:W-:-:S09]  /*3e30*/  ULEA UR8, UR8, UR4, 0x18 ;  /* 0x0000000408087291 */ /* 0x002fd2000f8ec0ff */
[----:B------:R1:W-:Y:S01]  /*3e40*/  @P0 STS.U8 [UR8+0x1c], R0 ;  /* 0x00001c00ff000988 */ /* 0x0003e20008000008 */
[----:B------:R-:W-:Y:S05]  /*3e50*/  BRA.U UP0, `(.L_x_75) ;  /* 0x0000000100587547 */ /* 0x000fea000b800000 */
[----:B------:R-:W-:Y:S01]  /*3e60*/  UIADD3 UR5, UPT, UPT, UR26, 0xc0, URZ ;  /* 0x000000c01a057890 */ /* 0x000fe2000fffe0ff */
[----:B------:R-:W-:-:S03]  /*3e70*/  SHF.L.U32 R3, R9, 0x1f, RZ ;  /* 0x0000001f09037819 */ /* 0x000fc600000006ff */
[----:B------:R-:W-:-:S09]  /*3e80*/  ULEA UR4, UR32, UR5, 0x3 ;  /* 0x0000000520047291 */ /* 0x000fd2000f8e18ff */
[----:B------:R-:W2:Y:S02]  /*3e90*/  SYNCS.PHASECHK.TRANS64.TRYWAIT P0, [UR4], R3 ;  /* 0x00000003ff0075a7 */ /* 0x000ea40008001104 */
[----:B--2---:R-:W-:Y:S05]  /*3ea0*/  @!P0 BRA `(.L_x_76) ;  /* 0x0000008400288947 */ /* 0x004fea0003800000 */
.L_x_167:
[----:B------:R-:W-:-:S04]  /*3eb0*/  UIADD3 UR4, UPT, UPT, UR32, 0x1, URZ ;  /* 0x0000000120047890 */ /* 0x000fc8000fffe0ff */
[----:B------:R-:W-:-:S04]  /*3ec0*/  UISETP.NE.AND UP1, UPT, UR4, 0x2, UPT ;  /* 0x000000020400788c */ /* 0x000fc8000bf25270 */
[----:B------:R-:W-:Y:S02]  /*3ed0*/  USEL UR6, URZ, 0x1, UP1 ;  /* 0x00000001ff067887 */ /* 0x000fe40008800000 */
[----:B------:R-:W-:-:S04]  /*3ee0*/  USEL UR4, UR4, URZ, UP1 ;  /* 0x000000ff04047287 */ /* 0x000fc80008800000 */
[----:B------:R-:W-:Y:S01]  /*3ef0*/  ULEA UR4, UR4, UR5, 0x3 ;  /* 0x0000000504047291 */ /* 0x000fe2000f8e18ff */
[----:B-1----:R-:W-:-:S04]  /*3f00*/  LOP3.LUT R3, R9, UR6, RZ, 0x3c, !PT ;  /* 0x0000000609037c12 */ /* 0x002fc8000f8e3cff */
[----:B------:R-:W-:Y:S01]  /*3f10*/  SHF.L.U32 R3, R3, 0x1f, RZ ;  /* 0x0000001f03037819 */ /* 0x000fe200000006ff */
[----:B------:R-:W-:-:S04]  /*3f20*/  IMAD.U32 R0, RZ, RZ, UR4 ;  /* 0x00000004ff007e24 */ /* 0x000fc8000f8e00ff */
[----:B------:R1:W2:Y:S03]  /*3f30*/  SYNCS.PHASECHK.TRANS64.TRYWAIT P0, [R0+URZ], R3 ;  /* 0x00000003000075a7 */ /* 0x0002a600080011ff */
[----:B--2---:R-:W-:Y:S05]  /*3f40*/  @!P0 NANOSLEEP.SYNCS 0x989680 ;  /* 0x009896800000895d */ /* 0x004fea0003900000 */
[----:B------:R-:W2:Y:S02]  /*3f50*/  @!P0 SYNCS.PHASECHK.TRANS64 P0, [R0+URZ], R3 ;  /* 0x00000003000085a7 */ /* 0x000ea400080010ff */
[----:B--2---:R-:W-:Y:S05]  /*3f60*/  @P0 BRA `(.L_x_77) ;  /* 0x0000000000200947 */ /* 0x004fea0003800000 */
.L_x_78:
[----:B--2---:R2:W4:Y:S02]  /*3f70*/  SYNCS.PHASECHK.TRANS64.TRYWAIT P0, [R0+URZ], R3 ;  /* 0x00000003000075a7 */ /* 0x00452400080011ff */
[----:B----4-:R-:W-:Y:S05]  /*3f80*/  @!P0 NANOSLEEP.SYNCS 0x989680 ;  /* 0x009896800000895d */ /* 0x010fea0003900000 */
[----:B------:R-:W4:Y:S02]  /*3f90*/  @!P0 SYNCS.PHASECHK.TRANS64 P0, [R0+URZ], R3 ;  /* 0x00000003000085a7 */ /* 0x000f2400080010ff */
[----:B----4-:R-:W-:Y:S05]  /*3fa0*/  @!P0 BRA `(.L_x_78) ;  /* 0xfffffffc00f08947 */ /* 0x010fea000383ffff */
[----:B------:R-:W-:Y:S05]  /*3fb0*/  BRA `(.L_x_77) ;  /* 0x00000000000c7947 */ /* 0x000fea0003800000 */
.L_x_75:
[----:B------:R-:W-:-:S04]  /*3fc0*/  UIADD3 UR4, UPT, UPT, UR26, 0xf0, URZ ;  /* 0x000000f01a047890 */ /* 0x000fc8000fffe0ff */
[----:B------:R-:W-:-:S09]  /*3fd0*/  UPRMT UR4, UR48, 0x654, UR4 ;  /* 0x0000065430047896 */ /* 0x000fd20008000004 */
[----:B------:R-:W-:Y:S03]  /*3fe0*/  SYNCS.ARRIVE.TRANS64.RED.A1T0 RZ, [UR4], RZ ;  /* 0x000000ffffff79a7 */ /* 0x000fe60008100404 */
.L_x_77:
[----:B-12---:R-:W-:Y:S01]  /*3ff0*/  SHF.L.U32 R3, RZ, 0x1f, RZ ;  /* 0x0000001fff037819 */ /* 0x006fe200000006ff */
[----:B------:R-:W-:Y:S01]  /*4000*/  UIADD3 UR4, UPT, UPT, UR26, 0xf0, URZ ;  /* 0x000000f01a047890 */ /* 0x000fe2000fffe0ff */
[----:B------:R-:W-:Y:S02]  /*4010*/  PLOP3.LUT P0, PT, PT, PT, UP0, 0x80, 0x8 ;  /* 0x000000000008781c */ /* 0x000fe40003f0f008 */
[----:B------:R-:W1:Y:S02]  /*4020*/  SYNCS.PHASECHK.TRANS64.TRYWAIT P1, [UR26+0xf0], R3 ;  /* 0x0000f003ff0075a7 */ /* 0x000e64000802111a */
[----:B-1----:R-:W-:Y:S09]  /*4030*/  @!P1 BRA `(.L_x_79) ;  /* 0x0000008000dc9947 */ /* 0x002ff20003800000 */
.L_x_169:
[----:B------:R-:W-:Y:S01]  /*4040*/  @!UP0 UPRMT UR4, UR48, 0x654, UR4 ;  /* 0x0000065430048896 */ /* 0x000fe20008000004 */
[----:B------:R-:W-:Y:S01]  /*4050*/  UMOV UR5, 0xffff ;  /* 0x0000ffff00057882 */ /* 0x000fe20000000000 */
[----:B------:R-:W-:-:S07]  /*4060*/  UMOV UR6, 0x1 ;  /* 0x0000000100067882 */ /* 0x000fce0000000000 */
[----:B------:R-:W-:Y:S01]  /*4070*/  @!P0 SYNCS.ARRIVE.TRANS64.RED.A1T0 RZ, [UR4], RZ ;  /* 0x000000ffffff89a7 */ /* 0x000fe20008100404 */
[----:B------:R-:W-:Y:S01]  /*4080*/  NOP ;  /* 0x0000000000007918 */ /* 0x000fe20000000000 */
[----:B-1----:R-:W1:Y:S01]  /*4090*/  LDS R0, [UR8+0x14] ;  /* 0x00001408ff007984 */ /* 0x002e620008000800 */
[----:B------:R-:W-:-:S04]  /*40a0*/  ULOP3.LUT UR4, UR44, 0xffff, URZ, 0xc0, !UPT ;  /* 0x0000ffff2c047892 */ /* 0x000fc8000f8ec0ff */
[----:B------:R-:W-:-:S04]  /*40b0*/  USHF.R.U32.HI UR4, URZ, 0x5, UR4 ;  /* 0x00000005ff047899 */ /* 0x000fc80008011604 */
[----:B------:R-:W-:Y:S02]  /*40c0*/  USHF.L.U32 UR5, UR5, UR4, URZ ;  /* 0x0000000405057299 */ /* 0x000fe400080006ff */
[----:B------:R-:W-:-:S04]  /*40d0*/  USHF.L.U32 UR4, UR6, UR4, URZ ;  /* 0x0000000406047299 */ /* 0x000fc800080006ff */
[----:B-1----:R-:W-:-:S04]  /*40e0*/  LOP3.LUT R0, R0, UR5, RZ, 0xc0, !PT ;  /* 0x0000000500007c12 */ /* 0x002fc8000f8ec0ff */
[----:B------:R-:W-:-:S13]  /*40f0*/  ISETP.NE.AND P0, PT, R0, UR5, PT ;  /* 0x0000000500007c0c */ /* 0x000fda000bf05270 */
[----:B------:R-:W-:Y:S05]  /*4100*/  @P0 BRA `(.L_x_80) ;  /* 0x0000000000580947 */ /* 0x000fea0003800000 */
[----:B------:R-:W1:Y:S02]  /*4110*/  LDS R0, [UR8+0x18] ;  /* 0x00001808ff007984 */ /* 0x000e640008000800 */
[----:B-1----:R-:W-:-:S04]  /*4120*/  LOP3.LUT R0, R0, UR4, RZ, 0xc0, !PT ;  /* 0x0000000400007c12 */ /* 0x002fc8000f8ec0ff */
[----:B------:R-:W-:-:S13]  /*4130*/  ISETP.NE.AND P0, PT, R0, UR4, PT ;  /* 0x0000000400007c0c */ /* 0x000fda000bf05270 */
[----:B------:R-:W-:Y:S05]  /*4140*/  @P0 BRA `(.L_x_81) ;  /* 0x00000000003c0947 */ /* 0x000fea0003800000 */
[----:B------:R-:W1:Y:S01]  /*4150*/  S2R R2, SR_LANEID ;  /* 0x0000000000027919 */ /* 0x000e620000000000 */
[----:B------:R-:W-:Y:S01]  /*4160*/  ULOP3.LUT UR5, URZ, UR5, URZ, 0x33, !UPT ;  /* 0x00000005ff057292 */ /* 0x000fe2000f8e33ff */
[----:B------:R-:W-:Y:S01]  /*4170*/  LOP3.LUT R4, RZ, UR4, RZ, 0x33, !PT ;  /* 0x00000004ff047c12 */ /* 0x000fe2000f8e33ff */
[----:B------:R-:W-:Y:S02]  /*4180*/  VOTEU.ANY UR4, UPT, PT ;  /* 0x0000000000047886 */ /* 0x000fe400038e0100 */
[----:B------:R-:W-:Y:S01]  /*4190*/  UFLO.U32 UR4, UR4 ;  /* 0x00000004000472bd */ /* 0x000fe200080e0000 */
[----:B------:R-:W2:Y:S01]  /*41a0*/  REDUX UR6, R4 ;  /* 0x00000000040673c4 */ /* 0x000ea20000000000 */
[----:B------:R-:W-:-:S06]  /*41b0*/  IMAD.U32 R0, RZ, RZ, UR5 ;  /* 0x00000005ff007e24 */ /* 0x000fcc000f8e00ff */
[----:B------:R4:W-:Y:S01]  /*41c0*/  UTCATOMSWS.AND URZ, UR5 ;  /* 0x0000000500ff79e3 */ /* 0x0009e20008000000 */
[----:B------:R-:W3:Y:S01]  /*41d0*/  REDUX UR7, R0 ;  /* 0x00000000000773c4 */ /* 0x000ee20000000000 */
[----:B-1----:R-:W-:Y:S01]  /*41e0*/  ISETP.EQ.U32.AND P0, PT, R2, UR4, PT ;  /* 0x0000000402007c0c */ /* 0x002fe2000bf02070 */
[----:B--2---:R-:W-:Y:S01]  /*41f0*/  IMAD.U32 R2, RZ, RZ, UR6 ;  /* 0x00000006ff027e24 */ /* 0x004fe2000f8e00ff */
[----:B---3--:R-:W-:-:S11]  /*4200*/  MOV R3, UR7 ;  /* 0x0000000700037c02 */ /* 0x008fd60008000f00 */
[----:B------:R4:W-:Y:S04]  /*4210*/  @P0 ATOMS.AND RZ, [UR8+0x14], R3 ;  /* 0x00001403ffff098c */ /* 0x0009e8000a800008 */
[----:B------:R4:W-:Y:S01]  /*4220*/  @P0 ATOMS.AND RZ, [UR8+0x18], R2 ;  /* 0x00001802ffff098c */ /* 0x0009e2000a800008 */
[----:B------:R-:W-:Y:S05]  /*4230*/  BRA `(.L_x_82) ;  /* 0x0000000000147947 */ /* 0x000fea0003800000 */
.L_x_81:
[----:B------:R-:W-:Y:S02]  /*4240*/  MOV R2, 0x4260 ;  /* 0x0000426000027802 */ /* 0x000fe40000000f00 */
[----:B---3-5:R-:W-:Y:S05]  /*4250*/  CALL.REL.NOINC `($__internal_0_$__cuda_sm10x_tcgen05_guardrail_trap_col_being_dealloced_not_returned_by_alloc) ;  /* 0x0000008400b87944 */ /* 0x028fea0003c00000 */
[----:B------:R-:W-:Y:S05]  /*4260*/  BRA `(.L_x_82) ;  /* 0x0000000000087947 */ /* 0x000fea0003800000 */
.L_x_80:
[----:B------:R-:W-:Y:S02]  /*4270*/  MOV R2, 0x4290 ;  /* 0x0000429000027802 */ /* 0x000fe40000000f00 */
[----:B---3-5:R-:W-:Y:S05]  /*4280*/  CALL.REL.NOINC `($__internal_2_$__cuda_sm10x_tcgen05_guardrail_trap_unallocated_columns_being_dealloced) ;  /* 0x0000008400c47944 */ /* 0x028fea0003c00000 */
.L_x_82:
[----:B------:R-:W-:Y:S01]  /*4290*/  NOP ;  /* 0x0000000000007918 */ /* 0x000fe20000000000 */
[----:B----4-:R-:W-:Y:S05]  /*42a0*/  EXIT ;  /* 0x000000000000794d */ /* 0x010fea0003800000 */
.L_x_55:
[----:B------:R-:W-:-:S09]  /*42b0*/  UISETP.NE.OR UP0, UPT, UR17, 0x3, !UP3 ;  /* 0x000000031100788c */ /* 0x000fd2000df05670 */
[----:B------:R-:W-:Y:S05]  /*42c0*/  BRA.U UP0, `(.L_x_83) ;  /* 0x0000001100587547 */ /* 0x000fea000b800000 */
[----:B------:R-:W1:Y:S01]  /*42d0*/  LDCU UR31, c[0x0][0x370] ;  /* 0x00006e00ff1f77ac */ /* 0x000e620008000800 */
[----:B------:R-:W2:Y:S01]  /*42e0*/  LDC.64 R16, c[0x0][0x348] ;  /* 0x0000d200ff107b82 */ /* 0x000ea20000000a00 */
[----:B------:R-:W-:Y:S02]  /*42f0*/  HFMA2 R13, -RZ, RZ, 0, 0 ;  /* 0x00000000ff0d7431 */ /* 0x000fe400000001ff */
[----:B------:R-:W-:Y:S01]  /*4300*/  IMAD.MOV.U32 R15, RZ, RZ, 0x1 ;  /* 0x00000001ff0f7424 */ /* 0x000fe200078e00ff */
[----:B------:R-:W1:Y:S01]  /*4310*/  LDCU.128 UR48, c[0x0][0xb10] ;  /* 0x00016200ff3077ac */ /* 0x000e620008000c00 */
[----:B------:R-:W-:Y:S01]  /*4320*/  IMAD.MOV.U32 R14, RZ, RZ, RZ ;  /* 0x000000ffff0e7224 */ /* 0x000fe200078e00ff */
[----:B------:R-:W-:Y:S01]  /*4330*/  MOV R7, 0x2000 ;  /* 0x0000200000077802 */ /* 0x000fe20000000f00 */
[----:B------:R-:W3:Y:S01]  /*4340*/  LDCU UR30, c[0x0][0x374] ;  /* 0x00006e80ff1e77ac */ /* 0x000ee20008000800 */
[----:B------:R-:W4:Y:S01]  /*4350*/  LDC.64 R2, c[0x0][0x888] ;  /* 0x00022200ff027b82 */ /* 0x000f220000000a00 */
[----:B------:R-:W3:Y:S01]  /*4360*/  LDCU UR15, c[0x0][0xb0c] ;  /* 0x00016180ff0f77ac */ /* 0x000ee20008000800 */
[----:B------:R-:W2:Y:S06]  /*4370*/  LDCU UR40, c[0x0][0xb20] ;  /* 0x00016400ff2877ac */ /* 0x000eac0008000800 */
[----:B------:R-:W4:Y:S01]  /*4380*/  LDC.64 R4, c[0x0][0x890] ;  /* 0x00022400ff047b82 */ /* 0x000f220000000a00 */
[----:B------:R-:W2:Y:S01]  /*4390*/  LDCU UR4, c[0x0][0xb30] ;  /* 0x00016600ff0477ac */ /* 0x000ea20008000800 */
[----:B------:R-:W-:Y:S01]  /*43a0*/  UMOV UR21, 0x400 ;  /* 0x0000040000157882 */ /* 0x000fe20000000000 */
[----:B-1----:R-:W-:-:S02]  /*43b0*/  UIMAD.WIDE.U32 UR6, UR31, UR48, URZ ;  /* 0x000000301f0672a5 */ /* 0x002fc4000f8e00ff */
[----:B---3--:R-:W-:Y:S02]  /*43c0*/  UIMAD.WIDE.U32 UR8, UR30, UR51, URZ ;  /* 0x000000331e0872a5 */ /* 0x008fe4000f8e00ff */
[----:B------:R-:W-:Y:S02]  /*43d0*/  ULEA UR21, UR45, UR21, 0x18 ;  /* 0x000000152d157291 */ /* 0x000fe4000f8ec0ff */
[----:B------:R-:W-:Y:S02]  /*43e0*/  UPLOP3.LUT UP3, UPT, UPT, UPT, UPT, 0x40, 0x4 ;  /* 0x000000000004789c */ /* 0x000fe40003f6e870 */
[----:B------:R-:W-:Y:S01]  /*43f0*/  UIADD3 UR37, UPT, UPT, UR21, 0x58, URZ ;  /* 0x0000005815257890 */ /* 0x000fe2000fffe0ff */
[----:B------:R-:W-:Y:S01]  /*4400*/  UMOV UR6, UR7 ;  /* 0x0000000700067c82 */ /* 0x000fe20008000000 */
[----:B------:R-:W-:Y:S01]  /*4410*/  UMOV UR38, UR9 ;  /* 0x0000000900267c82 */ /* 0x000fe20008000000 */
[----:B------:R-:W-:Y:S02]  /*4420*/  UISETP.GE.AND UP0, UPT, UR42, 0x1, UPT ;  /* 0x000000012a00788c */ /* 0x000fe4000bf06270 */
[----:B------:R-:W-:Y:S01]  /*4430*/  UISETP.NE.AND UP4, UPT, UR42, 0x1, UPT ;  /* 0x000000012a00788c */ /* 0x000fe2000bf85270 */
[----:B------:R-:W1:Y:S01]  /*4440*/  LDCU.64 UR22, c[0x0][0xb28] ;  /* 0x00016500ff1677ac */ /* 0x000e620008000a00 */
[----:B------:R-:W-:-:S02]  /*4450*/  UISETP.NE.AND UP6, UPT, UR15, 0x1, UPT ;  /* 0x000000010f00788c */ /* 0x000fc4000bfc5270 */
[----:B------:R-:W-:Y:S02]  /*4460*/  UISETP.NE.AND UP5, UPT, UR50, 0x1, UPT ;  /* 0x000000013200788c */ /* 0x000fe4000bfa5270 */
[----:B------:R-:W-:Y:S02]  /*4470*/  UIADD3 UR33, UPT, UPT, UR21, 0x40, URZ ;  /* 0x0000004015217890 */ /* 0x000fe4000fffe0ff */
[----:B------:R-:W-:Y:S02]  /*4480*/  UIADD3 UR25, UPT, UPT, UR21, 0x48, URZ ;  /* 0x0000004815197890 */ /* 0x000fe4000fffe0ff */
[----:B------:R-:W-:Y:S02]  /*4490*/  UIADD3 UR17, UPT, UPT, UR21, 0x50, URZ ;  /* 0x0000005015117890 */ /* 0x000fe4000fffe0ff */
[----:B------:R-:W-:Y:S02]  /*44a0*/  UPRMT UR37, UR45, 0x654, UR37 ;  /* 0x000006542d257896 */ /* 0x000fe40008000025 */
[----:B------:R-:W-:-:S02]  /*44b0*/  USHF.R.U32.HI UR39, URZ, UR49, UR6 ;  /* 0x00000031ff277299 */ /* 0x000fc40008011606 */
[----:B--2---:R-:W-:Y:S02]  /*44c0*/  USHF.R.U32.HI UR38, URZ, UR40, UR38 ;  /* 0x00000028ff267299 */ /* 0x004fe40008011626 */
[----:B------:R-:W-:-:S11]  /*44d0*/  UISETP.NE.AND UP2, UPT, UR4, 0x1, UPT ;  /* 0x000000010400788c */ /* 0x000fd6000bf45270 */
.L_x_94:
[C---:B------:R-:W-:Y:S02]  /*44e0*/  LEA R12, R14.reuse, UR21, 0x3 ;  /* 0x000000150e0c7c11 */ /* 0x040fe4000f8e18ff */
[----:B------:R-:W-:Y:S02]  /*44f0*/  SHF.L.U32 R9, R13, 0x1f, RZ ;  /* 0x0000001f0d097819 */ /* 0x000fe400000006ff */
[----:B------:R-:W-:Y:S02]  /*4500*/  LEA R10, R14, UR21, 0x4 ;  /* 0x000000150e0a7c11 */ /* 0x000fe4000f8e20ff */
[----:B--2---:R-:W2:Y:S02]  /*4510*/  SYNCS.PHASECHK.TRANS64.TRYWAIT P0, [R12+URZ+0x90], R9 ;  /* 0x000090090c0075a7 */ /* 0x004ea400080011ff */
[----:B--2---:R-:W-:Y:S05]  /*4520*/  @!P0 BRA `(.L_x_84) ;  /* 0x0000007c00b88947 */ /* 0x004fea0003800000 */
.L_x_170:
[----:B--2---:R-:W2:Y:S01]  /*4530*/  LDS.128 R8, [R10+0x100] ;  /* 0x000100000a087984 */ /* 0x004ea20000000c00 */
[----:B------:R-:W-:Y:S01]  /*4540*/  UISETP.GE.AND UP0, UPT, UR42, 0x1, UPT ;  /* 0x000000012a00788c */ /* 0x000fe2000bf06270 */
[----:B------:R-:W-:Y:S01]  /*4550*/  @!PT LDS RZ, [RZ] ;  /* 0x00000000fffff984 */ /* 0x000fe20000000800 */
[----:B------:R-:W-:Y:S01]  /*4560*/  @!PT LDS RZ, [RZ] ;  /* 0x00000000fffff984 */ /* 0x000fe20000000800 */
[----:B------:R-:W-:Y:S01]  /*4570*/  @!PT LDS RZ, [RZ] ;  /* 0x00000000fffff984 */ /* 0x000fe20000000800 */
[----:B------:R-:W-:Y:S01]  /*4580*/  @!PT LDS RZ, [RZ] ;  /* 0x00000000fffff984 */ /* 0x000fe20000000800 */
[----:B------:R3:W-:Y:S06]  /*4590*/  MEMBAR.ALL.CTA ;  /* 0x0000000000007992 */ /* 0x0007ec0000008000 */
[----:B---3--:R-:W3:Y:S01]  /*45a0*/  FENCE.VIEW.ASYNC.S ;  /* 0x00000000000073c6 */ /* 0x008ee20000000000 */
[----:B--2---:R-:W-:Y:S11]  /*45b0*/  LOP3.LUT P0, RZ, R10, 0x1, RZ, 0xc0, !PT ;  /* 0x000000010aff7812 */ /* 0x004ff6000780c0ff */
[----:B------:R-:W-:Y:S02]  /*45c0*/  @!UPT UIADD3 URZ, UPT, UPT, URZ, URZ, URZ ;  /* 0x000000fffffff290 */ /* 0x000fe4000fffe0ff */
[----:B---3--:R-:W-:Y:S01]  /*45d0*/  VOTEU.ANY UP1, P0 ;  /* 0x0000000000ff7886 */ /* 0x008fe20000020100 */
[----:B------:R-:W-:Y:S11]  /*45e0*/  PLOP3.LUT P0, PT, PT, PT, UP1, 0x80, 0x8 ;  /* 0x000000000008781c */ /* 0x000ff60003f0f018 */
[----:B------:R-:W-:Y:S02]  /*45f0*/  @!UPT UIADD3 URZ, UPT, UPT, URZ, URZ, URZ ;  /* 0x000000fffffff290 */ /* 0x000fe4000fffe0ff */
[----:B------:R-:W-:Y:S02]  /*4600*/  @P0 SHF.R.U32.HI R0, RZ, 0x10, R9 ;  /* 0x00000010ff000819 */ /* 0x000fe40000011609 */
[----:B------:R-:W-:Y:S02]  /*4610*/  @P0 MOV R6, R8 ;  /* 0x0000000800060202 */ /* 0x000fe40000000f00 */
[----:B------:R-:W-:Y:S01]  /*4620*/  @P0 R2UR UR4, R0 ;  /* 0x00000000000402ca */ /* 0x000fe200000e0000 */
[----:B------:R-:W-:Y:S01]  /*4630*/  VIADD R0, R12, 0xa0 ;  /* 0x000000a00c007836 */ /* 0x000fe20000000000 */
[----:B------:R-:W-:Y:S02]  /*4640*/  @P0 LOP3.LUT R8, R9, 0xffff, RZ, 0xc0, !PT ;  /* 0x0000ffff09080812 */ /* 0x000fe400078ec0ff */
[----:B------:R-:W-:Y:S02]  /*4650*/  @P0 R2UR UR6, R6 ;  /* 0x00000000060602ca */ /* 0x000fe400000e0000 */
[----:B------:R-:W-:Y:S02]  /*4660*/  PRMT R0, RZ, 0x654, R0 ;  /* 0x00000654ff007816 */ /* 0x000fe40000000000 */
[----:B------:R-:W-:Y:S02]  /*4670*/  @P0 R2UR UR5, R8 ;  /* 0x00000000080502ca */ /* 0x000fe400000e0000 */
[----:B------:R2:W-:Y:S03]  /*4680*/  SYNCS.ARRIVE.TRANS64.RED.A1T0 RZ, [R0+URZ], RZ ;  /* 0x000000ff00ff79a7 */ /* 0x0005e600081004ff */
[----:B------:R-:W-:Y:S04]  /*4690*/  @UP1 UMOV UR29, UR4 ;  /* 0x00000004001d1c82 */ /* 0x000fe80008000000 */
[----:B------:R-:W-:Y:S04]  /*46a0*/  @UP1 UMOV UR14, UR6 ;  /* 0x00000006000e1c82 */ /* 0x000fe80008000000 */
[----:B------:R-:W-:Y:S01]  /*46b0*/  @UP1 UMOV UR13, UR5 ;  /* 0x00000005000d1c82 */ /* 0x000fe20008000000 */
[----:B------:R-:W-:Y:S05]  /*46c0*/  BRA.U !UP0, `(.L_x_85) ;  /* 0x0000000108a47547 */ /* 0x000fea000b800000 */
[----:B------:R-:W-:Y:S02]  /*46d0*/  UIMAD.WIDE.U32 UR18, UR13, UR51, URZ ;  /* 0x000000330d1272a5 */ /* 0x000fe4000f8e00ff */
[----:B------:R-:W-:Y:S02]  /*46e0*/  UIMAD.WIDE.U32 UR26, UR14, UR48, URZ ;  /* 0x000000300e1a72a5 */ /* 0x000fe4000f8e00ff */
[----:B------:R-:W-:Y:S02]  /*46f0*/  USEL UR4, UR30, UR38, !UP5 ;  /* 0x000000261e047287 */ /* 0x000fe4000e800000 */
[----:B------:R-:W-:Y:S02]  /*4700*/  USEL UR7, UR31, UR39, !UP6 ;  /* 0x000000271f077287 */ /* 0x000fe4000f000000 */
[----:B-1----:R-:W-:Y:S02]  /*4710*/  UIMAD.WIDE.U32 UR8, UR4, UR22, URZ ;  /* 0x00000016040872a5 */ /* 0x002fe4000f8e00ff */
[----:B------:R-:W-:Y:S01]  /*4720*/  UIMAD.WIDE.U32 UR10, UR7, UR22, URZ ;  /* 0x00000016070a72a5 */ /* 0x000fe2000f8e00ff */
[----:B------:R-:W-:Y:S02]  /*4730*/  UMOV UR5, UR19 ;  /* 0x0000001300057c82 */ /* 0x000fe40008000000 */
[----:B------:R-:W-:Y:S03]  /*4740*/  USHF.R.U32.HI UR6, URZ, UR40, UR5 ;  /* 0x00000028ff067299 */ /* 0x000fe60008011605 */
[----:B------:R-:W-:Y:S01]  /*4750*/  UMOV UR5, UR27 ;  /* 0x0000001b00057c82 */ /* 0x000fe20008000000 */
[----:B------:R-:W-:Y:S02]  /*4760*/  USEL UR6, UR13, UR6, !UP5 ;  /* 0x000000060d067287 */ /* 0x000fe4000e800000 */
[----:B------:R-:W-:Y:S03]  /*4770*/  USHF.R.U32.HI UR12, URZ, UR49, UR5 ;  /* 0x00000031ff0c7299 */ /* 0x000fe60008011605 */
[----:B------:R-:W-:Y:S02]  /*4780*/  UMOV UR5, UR9 ;  /* 0x0000000900057c82 */ /* 0x000fe40008000000 */
[----:B------:R-:W-:Y:S03]  /*4790*/  @UP4 USHF.R.U32.HI UR4, URZ, UR23, UR5 ;  /* 0x00000017ff044299 */ /* 0x000fe60008011605 */
[----:B------:R-:W-:Y:S01]  /*47a0*/  UMOV UR5, UR11 ;  /* 0x0000000b00057c82 */ /* 0x000fe20008000000 */
[----:B------:R-:W-:Y:S02]  /*47b0*/  UIMAD UR4, UR42, UR4, URZ ;  /* 0x000000042a0472a4 */ /* 0x000fe4000f8e02ff */
[----:B------:R-:W-:Y:S02]  /*47c0*/  @UP4 USHF.R.U32.HI UR7, URZ, UR23, UR5 ;  /* 0x00000017ff074299 */ /* 0x000fe40008011605 */
[----:B------:R-:W-:Y:S02]  /*47d0*/  UIMAD.WIDE.U32 UR10, UR6, UR22, URZ ;  /* 0x00000016060a72a5 */ /* 0x000fe4000f8e00ff */
[----:B------:R-:W-:Y:S02]  /*47e0*/  USEL UR5, UR14, UR12, !UP6 ;  /* 0x0000000c0e057287 */ /* 0x000fe4000f000000 */
[----:B------:R-:W-:Y:S02]  /*47f0*/  UIMAD UR8, UR42, UR7, URZ ;  /* 0x000000072a0872a4 */ /* 0x000fe4000f8e02ff */
[----:B------:R-:W-:Y:S03]  /*4800*/  UISETP.GE.AND UP0, UPT, UR6, UR4, UPT ;  /* 0x000000040600728c */ /* 0x000fe6000bf06270 */
[----:B------:R-:W-:Y:S01]  /*4810*/  UMOV UR4, UR11 ;  /* 0x0000000b00047c82 */ /* 0x000fe20008000000 */
[----:B------:R-:W-:Y:S02]  /*4820*/  UISETP.GE.OR UP0, UPT, UR5, UR8, UP0 ;  /* 0x000000080500728c */ /* 0x000fe40008706670 */
[----:B------:R-:W-:Y:S02]  /*4830*/  USHF.R.U32.HI UR4, URZ, UR23, UR4 ;  /* 0x00000017ff047299 */ /* 0x000fe40008011604 */
[----:B------:R-:W-:Y:S02]  /*4840*/  UIMAD.WIDE.U32 UR8, UR5, UR22, URZ ;  /* 0x00000016050872a5 */ /* 0x000fe4000f8e00ff */
[----:B------:R-:W-:Y:S04]  /*4850*/  USEL UR10, UR6, UR4, !UP4 ;  /* 0x00000004060a7287 */ /* 0x000fe8000e000000 */
[----:B------:R-:W-:Y:S01]  /*4860*/  UIADD3 UR11, UPT, UPT, -UR10, URZ, URZ ;  /* 0x000000ff0a0b7290 */ /* 0x000fe2000fffe1ff */
[----:B------:R-:W-:Y:S02]  /*4870*/  @!UP0 UMOV UR4, UR9 ;  /* 0x0000000900048c82 */ /* 0x000fe40008000000 */
[----:B------:R-:W-:Y:S02]  /*4880*/  @!UP0 USHF.R.U32.HI UR4, URZ, UR23, UR4 ;  /* 0x00000017ff048299 */ /* 0x000fe40008011604 */
[----:B------:R-:W-:Y:S02]  /*4890*/  UIMAD UR8, UR42, UR11, UR6 ;  /* 0x0000000b2a0872a4 */ /* 0x000fe4000f8e0206 */
[----:B------:R-:W-:Y:S04]  /*48a0*/  @!UP0 USEL UR4, UR5, UR4, !UP4 ;  /* 0x0000000405048287 */ /* 0x000fe8000e000000 */
[----:B------:R-:W-:Y:S02]  /*48b0*/  @!UP0 UIMAD UR8, UR7, UR8, UR4 ;  /* 0x00000008070882a4 */ /* 0x000fe4000f8e0204 */
[----:B------:R-:W-:Y:S02]  /*48c0*/  @!UP0 UIADD3 UR9, UPT, UPT, UR10, -UR4, URZ ;  /* 0x800000040a098290 */ /* 0x000fe4000fffe0ff */
[----:B------:R-:W-:Y:S02]  /*48d0*/  UIADD3 UR4, UPT, UPT, -UR5, URZ, URZ ;  /* 0x000000ff05047290 */ /* 0x000fe4000fffe1ff */
[----:B------:R-:W-:Y:S02]  /*48e0*/  UIADD3 UR7, UPT, UPT, -UR6, URZ, URZ ;  /* 0x000000ff06077290 */ /* 0x000fe4000fffe1ff */
[----:B------:R-:W-:Y:S02]  /*48f0*/  @!UP0 UIMAD UR6, UR9, UR42, UR5 ;  /* 0x0000002a090682a4 */ /* 0x000fe4000f8e0205 */
[----:B------:R-:W-:Y:S02]  /*4900*/  UIMAD UR14, UR15, UR4, UR14 ;  /* 0x000000040f0e72a4 */ /* 0x000fe4000f8e020e */
[----:B------:R-:W-:Y:S01]  /*4910*/  UIMAD UR13, UR50, UR7, UR13 ;  /* 0x00000007320d72a4 */ /* 0x000fe2000f8e020d */
[----:B------:R-:W-:Y:S02]  /*4920*/  @!UP0 UMOV UR5, UR8 ;  /* 0x0000000800058c82 */ /* 0x000fe40008000000 */
[----:B------:R-:W-:Y:S02]  /*4930*/  UIMAD UR14, UR5, UR15, UR14 ;  /* 0x0000000f050e72a4 */ /* 0x000fe4000f8e020e */
[----:B------:R-:W-:Y:S11]  /*4940*/  UIMAD UR13, UR6, UR50, UR13 ;  /* 0x00000032060d72a4 */ /* 0x000ff6000f8e020d */
[----:B------:R-:W-:Y:S01]  /*4950*/  @!UPT UIADD3 URZ, UPT, UPT, URZ, URZ, URZ ;  /* 0x000000fffffff290 */ /* 0x000fe2000fffe0ff */
.L_x_85:
[----:B------:R-:W3:Y:S01]  /*4960*/  @!UP2 LDCU.128 UR8, c[0x0][0xb10] ;  /* 0x00016200ff08a7ac */ /* 0x000ee20008000c00 */
[C---:B----4-:R-:W-:Y:S02]  /*4970*/  ISETP.NE.U32.AND P1, PT, R4.reuse, RZ, PT ;  /* 0x000000ff0400720c */ /* 0x050fe40003f25070 */
[----:B------:R-:W-:Y:S02]  /*4980*/  ISETP.NE.U32.AND P0, PT, R4, RZ, PT ;  /* 0x000000ff0400720c */ /* 0x000fe40003f05070 */
[C---:B------:R-:W-:Y:S02]  /*4990*/  ISETP.NE.AND.EX P1, PT, R5.reuse, RZ, PT, P1 ;  /* 0x000000ff0500720c */ /* 0x040fe40003f25310 */
[----:B------:R-:W-:Y:S01]  /*49a0*/  ISETP.NE.AND.EX P0, PT, R5, RZ, PT, P0 ;  /* 0x000000ff0500720c */ /* 0x000fe20003f05300 */
[----:B------:R-:W4:Y:S01]  /*49b0*/  @!UP2 LDCU UR5, c[0x0][0xb0c] ;  /* 0x00016180ff05a7ac */ /* 0x000f220008000800 */
[----:B------:R-:W-:Y:S01]  /*49c0*/  SHF.L.U32 R9, R15, 0x1f, RZ ;  /* 0x0000001f0f097819 */ /* 0x000fe200000006ff */
[----:B------:R-:W-:Y:S02]  /*49d0*/  USHF.L.U32 UR35, UR16, 0x7, URZ ;  /* 0x0000000710237899 */ /* 0x000fe400080006ff */
[----:B------:R-:W-:Y:S02]  /*49e0*/  USHF.L.U32 UR34, UR20, 0x8, URZ ;  /* 0x0000000814227899 */ /* 0x000fe400080006ff */
[----:B---3--:R-:W-:Y:S07]  /*49f0*/  UIMAD.WIDE.U32 UR6, UR14, UR8, URZ ;  /* 0x000000080e0672a5 */ /* 0x008fee000f8e00ff */
[----:B------:R-:W-:Y:S01]  /*4a00*/  @!UP2 UMOV UR4, UR7 ;  /* 0x000000070004ac82 */ /* 0x000fe20008000000 */
[----:B----4-:R-:W-:Y:S02]  /*4a10*/  @!UP2 UISETP.NE.AND UP0, UPT, UR5, 0x1, UPT ;  /* 0x000000010500a88c */ /* 0x010fe4000bf05270 */
[----:B------:R-:W-:Y:S02]  /*4a20*/  @!UP2 USHF.R.U32.HI UR4, URZ, UR9, UR4 ;  /* 0x00000009ff04a299 */ /* 0x000fe40008011604 */
[----:B------:R-:W-:Y:S02]  /*4a30*/  UIMAD.WIDE.U32 UR6, UR13, UR11, URZ ;  /* 0x0000000b0d0672a5 */ /* 0x000fe4000f8e00ff */
[----:B------:R-:W-:Y:S02]  /*4a40*/  @!UP2 USEL UR8, UR14, UR4, !UP0 ;  /* 0x000000040e08a287 */ /* 0x000fe4000c000000 */
[----:B------:R-:W-:Y:S03]  /*4a50*/  @!UP2 UISETP.NE.AND UP0, UPT, UR10, 0x1, UPT ;  /* 0x000000010a00a88c */ /* 0x000fe6000bf05270 */
[----:B------:R-:W-:Y:S02]  /*4a60*/  @!UP2 UMOV UR6, UR7 ;  /* 0x000000070006ac82 */ /* 0x000fe40008000000 */
[----:B------:R-:W3:Y:S02]  /*4a70*/  @!UP2 LDCU UR4, c[0x0][0xb20] ;  /* 0x00016400ff04a7ac */ /* 0x000ee40008000800 */
[----:B---3--:R-:W-:Y:S04]  /*4a80*/  @!UP2 USHF.R.U32.HI UR6, URZ, UR4, UR6 ;  /* 0x00000004ff06a299 */ /* 0x008fe80008011606 */
[----:B------:R-:W-:Y:S04]  /*4a90*/  @!UP2 USEL UR6, UR13, UR6, !UP0 ;  /* 0x000000060d06a287 */ /* 0x000fe8000c000000 */
[----:B------:R-:W-:Y:S02]  /*4aa0*/  @!UP2 UIADD3 UR4, UPT, UPT, -UR8, UR6, URZ ;  /* 0x000000060804a290 */ /* 0x000fe4000fffe1ff */
[----:B------:R-:W-:Y:S02]  /*4ab0*/  @!UP2 UIADD3 UR6, UPT, UPT, UR8, -UR6, URZ ;  /* 0x800000060806a290 */ /* 0x000fe4000fffe0ff */
[----:B------:R-:W-:Y:S02]  /*4ac0*/  @!UP2 UIMAD UR14, UR4, UR5, UR14 ;  /* 0x00000005040ea2a4 */ /* 0x000fe4000f8e020e */
[----:B------:R-:W-:Y:S01]  /*4ad0*/  @!UP2 UIMAD UR13, UR6, UR10, UR13 ;  /* 0x0000000a060da2a4 */ /* 0x000fe2000f8e020d */
[----:B------:R-:W-:Y:S11]  /*4ae0*/  BRA.U UP3, `(.L_x_86) ;  /* 0x0000000103107547 */ /* 0x000ff6000b800000 */
[----:B--2---:R-:W-:Y:S04]  /*4af0*/  MOV R0, UR41 ;  /* 0x0000002900007c02 */ /* 0x004fe80008000f00 */
[----:B------:R-:W-:Y:S04]  /*4b00*/  SHF.L.U32 R11, R0, 0x1f, RZ ;  /* 0x0000001f000b7819 */ /* 0x000fe800000006ff */
[----:B------:R-:W2:Y:S02]  /*4b10*/  SYNCS.PHASECHK.TRANS64.TRYWAIT P2, [UR21+0x88], R11 ;  /* 0x0000880bff0075a7 */ /* 0x000ea40008041115 */
[----:B--2---:R-:W-:Y:S05]  /*4b20*/  @!P2 BRA `(.L_x_87) ;  /* 0x00000078004ca947 */ /* 0x004fea0003800000 */
.L_x_86:
[----:B------:R-:W-:Y:S05]  /*4b30*/  @!P1 BRA `(.L_x_88) ;  /* 0x0000000000309947 */ /* 0x000fea0003800000 */
[----:B------:R-:W-:Y:S01]  /*4b40*/  ISETP.NE.U32.AND P1, PT, R2, RZ, PT ;  /* 0x000000ff0200720c */ /* 0x000fe20003f25070 */
[----:B------:R-:W3:Y:S01]  /*4b50*/  LDCU.64 UR4, c[0x0][0x358] ;  /* 0x00006b00ff0477ac */ /* 0x000ee20008000a00 */
[----:B------:R-:W-:Y:S02]  /*4b60*/  IMAD.MOV.U32 R158, RZ, RZ, 0x1 ;  /* 0x00000001ff9e7424 */ /* 0x000fe400078e00ff */
[----:B------:R-:W-:Y:S11]  /*4b70*/  ISETP.NE.AND.EX P1, PT, R3, RZ, PT, P1 ;  /* 0x000000ff0300720c */ /* 0x000ff60003f25310 */
[----:B------:R-:W-:Y:S02]  /*4b80*/  @!UPT UIADD3 URZ, UPT, UPT, URZ, URZ, URZ ;  /* 0x000000fffffff290 */ /* 0x000fe4000fffe0ff */
[----:B--2---:R-:W2:Y:S01]  /*4b90*/  @P1 LDC.64 R10, c[0x0][0x888] ;  /* 0x00022200ff0a1b82 */ /* 0x004ea20000000a00 */
[----:B------:R-:W-:Y:S04]  /*4ba0*/  @P1 IMAD R0, R4, UR36, RZ ;  /* 0x0000002404001c24 */ /* 0x000fe8000f8e02ff */
[----:B--2---:R-:W-:Y:S04]  /*4bb0*/  @P1 IMAD.WIDE R10, R0, 0x4, R10 ;  /* 0x00000004000a1825 */ /* 0x004fe800078e020a */
[----:B------:R-:W-:Y:S01]  /*4bc0*/  HFMA2 R0, -RZ, RZ, 0, 5.9604644775390625e-08 ;  /* 0x00000001ff007431 */ /* 0x000fe200000001ff */
[----:B---3-5:R3:W5:Y:S04]  /*4bd0*/  @P1 LDG.E R73, desc[UR4][R10.64] ;  /* 0x000000040a491981 */ /* 0x028768000c1e1900 */
[----:B------:R-:W-:Y:S01]  /*4be0*/  @!P1 PRMT R158, R0, 0x7610, R158 ;  /* 0x00007610009e9816 */ /* 0x000fe2000000009e */
[----:B---3--:R-:W4:Y:S06]  /*4bf0*/  @!P1 LDC R73, c[0x0][0x880] ;  /* 0x00022000ff499b82 */ /* 0x008f2c0000000800 */
.L_x_88:
[----:B----45:R-:W-:Y:S01]  /*4c00*/  @!P0 FSETP.EQ.AND P1, PT, R73, RZ, PT ;  /* 0x000000ff4900820b */ /* 0x030fe20003f22000 */
[----:B------:R-:W-:Y:S01]  /*4c10*/  @!UPT UIADD3 URZ, UPT, UPT, URZ, URZ, URZ ;  /* 0x000000fffffff290 */ /* 0x000fe2000fffe0ff */
[----:B------:R-:W-:Y:S11]  /*4c20*/  @!P0 BRA `(.L_x_89) ;  /* 0x0000000000188947 */ /* 0x000ff60003800000 */
[----:B------:R-:W-:Y:S02]  /*4c30*/  LOP3.LUT P0, RZ, R158, 0xff, RZ, 0xc0, !PT ;  /* 0x000000ff9eff7812 */ /* 0x000fe4000780c0ff */
[----:B------:R-:W-:Y:S04]  /*4c40*/  ISETP.NE.U32.AND P1, PT, R2, RZ, PT ;  /* 0x000000ff0200720c */ /* 0x000fe80003f25070 */
[----:B------:R-:W-:Y:S04]  /*4c50*/  ISETP.NE.AND.EX P1, PT, R3, RZ, PT, P1 ;  /* 0x000000ff0300720c */ /* 0x000fe80003f25310 */
[----:B------:R-:W-:Y:S03]  /*4c60*/  PLOP3.LUT P1, PT, P1, PT, PT, 0x8, 0x80 ;  /* 0x000000000080781c */ /* 0x000fe60000f2e170 */
[----:B------:R-:W-:Y:S11]  /*4c70*/  @P0 FSETP.EQ.AND P1, PT, R73, RZ, PT ;  /* 0x000000ff4900020b */ /* 0x000ff60003f22000 */
[----:B------:R-:W-:Y:S02]  /*4c80*/  @!UPT UIADD3 URZ, UPT, UPT, URZ, URZ, URZ ;  /* 0x000000fffffff290 */ /* 0x000fe4000fffe0ff */
.L_x_89:
[----:B------:R-:W3:Y:S01]  /*4c90*/  SYNCS.PHASECHK.TRANS64.TRYWAIT P2, [UR21+0x60], R9 ;  /* 0x00006009ff0075a7 */ /* 0x000ee20008041115 */
[----:B------:R-:W-:Y:S04]  /*4ca0*/  ELECT P0, URZ, PT ;  /* 0x0000000000ff782f */ /* 0x000fe80003800000 */
[----:B------:R-:W-:Y:S11]  /*4cb0*/  PLOP3.LUT P1, PT, P1, P0, PT, 0xf2, 0x2f ;  /* 0x00000000002f781c */ /* 0x000ff60000f21e72 */
[----:B------:R-:W-:Y:S02]  /*4cc0*/  @!UPT UIADD3 URZ, UPT, UPT, URZ, URZ, URZ ;  /* 0x000000fffffff290 */ /* 0x000fe4000fffe0ff */
[----:B------:R-:W-:Y:S05]  /*4cd0*/  @!P1 IADD3 R8, P0, PT, R16, 0x580, RZ ;  /* 0x0000058010089810 */ /* 0x000fea0007f1e0ff */
[----:B------:R-:W-:Y:S01]  /*4ce0*/  @!P1 IMAD.X R6, RZ, RZ, R17, P0 ;  /* 0x000000ffff069224 */ /* 0x000fe200000e0611 */
[----:B---3--:R-:W-:Y:S07]  /*4cf0*/  @!P2 BRA `(.L_x_90) ;  /* 0x0000007400f0a947 */ /* 0x008fee0003800000 */
.L_x_173:
[----:B------:R-:W-:Y:S01]  /*4d00*/  @!P1 R2UR UR5, R8 ;  /* 0x00000000080592ca */ /* 0x000fe200000e0000 */
[----:B------:R-:W-:Y:S01]  /*4d10*/  VOTEU.ALL UP0, P1 ;  /* 0x0000000000ff7886 */ /* 0x000fe20000800000 */
[----:B------:R-:W-:Y:S01]  /*4d20*/  @!P1 R2UR UR4, R6 ;  /* 0x00000000060492ca */ /* 0x000fe200000e0000 */
[----:B--2---:R-:W-:Y:S01]  /*4d30*/  @!P1 IMAD.MOV.U32 R0, RZ, RZ, 0x2000 ;  /* 0x00002000ff009424 */ /* 0x004fe200078e00ff */
[----:B------:R-:W-:Y:S01]  /*4d40*/  UMOV UR8, 0x0 ;  /* 0x0000000000087882 */ /* 0x000fe20000000000 */
[----:B------:R-:W-:Y:S01]  /*4d50*/  UMOV UR9, 0x10000000 ;  /* 0x1000000000097882 */ /* 0x000fe20000000000 */
[----:B------:R-:W-:Y:S01]  /*4d60*/  @!UP0 UIADD3 UR32, UPT, UPT, UR21, 0x200, URZ ;  /* 0x0000020015208890 */ /* 0x000fe2000fffe0ff */
[----:B------:R-:W-:Y:S01]  /*4d70*/  @!P1 IADD3 R8, P0, PT, R16, 0x580, RZ ;  /* 0x0000058010089810 */ /* 0x000fe20007f1e0ff */
[----:B------:R-:W-:Y:S01]  /*4d80*/  VOTEU.ALL UP0, P1 ;  /* 0x0000000000ff7886 */ /* 0x000fe20000800000 */
[----:B------:R-:W-:Y:S03]  /*4d90*/  UPRMT UR6, UR45, 0x654, UR33 ;  /* 0x000006542d067896 */ /* 0x000fe60008000021 */
[----:B------:R-:W-:Y:S02]  /*4da0*/  @!P1 IMAD.X R6, RZ, RZ, R17, P0 ;  /* 0x000000ffff069224 */ /* 0x000fe400000e0611 */
[----:B------:R-:W-:Y:S02]  /*4db0*/  IMAD.U32 R10, RZ, RZ, UR5 ;  /* 0x00000005ff0a7e24 */ /* 0x000fe4000f8e00ff */
[----:B------:R-:W-:Y:S03]  /*4dc0*/  IMAD.U32 R11, RZ, RZ, UR4 ;  /* 0x00000004ff0b7e24 */ /* 0x000fe6000f8e00ff */
[----:B------:R-:W-:Y:S02]  /*4dd0*/  @!P1 R2UR UR4, R10 ;  /* 0x000000000a0492ca */ /* 0x000fe400000e0000 */
[----:B------:R-:W-:Y:S11]  /*4de0*/  @!P1 R2UR UR5, R11 ;  /* 0x000000000b0592ca */ /* 0x000ff600000e0000 */
[----:B------:R-:W-:Y:S02]  /*4df0*/  @!UPT UIADD3 URZ, UPT, UPT, URZ, URZ, URZ ;  /* 0x000000fffffff290 */ /* 0x000fe4000fffe0ff */
[----:B------:R2:W-:Y:S01]  /*4e00*/  @!UP0 UTMALDG.3D [UR32], [UR4], desc[UR8] ;  /* 0x00000820040085b4 */ /* 0x0005e20008011000 */
[----:B------:R2:W-:Y:S01]  /*4e10*/  @!P1 SYNCS.ARRIVE.TRANS64.RED.A0TR RZ, [UR21+0x40], R0 ;  /* 0x00004000ffff99a7 */ /* 0x0005e20008300415 */
[----:B------:R-:W-:Y:S01]  /*4e20*/  SYNCS.ARRIVE.TRANS64.RED.A1T0 RZ, [UR6], RZ ;  /* 0x000000ffffff79a7 */ /* 0x000fe20008100406 */
[----:B------:R-:W3:Y:S02]  /*4e30*/  SYNCS.PHASECHK.TRANS64.TRYWAIT P2, [UR21+0x68], R9 ;  /* 0x00006809ff0075a7 */ /* 0x000ee40008041115 */
[----:B--23--:R-:W-:Y:S05]  /*4e40*/  @!P2 BRA `(.L_x_91) ;  /* 0x0000007400b4a947 */ /* 0x00cfea0003800000 */
.L_x_175:
        /* <DEDUP_REMOVED lines=8> */
[----:B------:R-:W-:Y:S01]  /*4ed0*/  @!UP0 UIADD3 UR24, UPT, UPT, UR21, 0x2200, URZ ;  /* 0x0000220015188890 */ /* 0x000fe2000fffe0ff */
[----:B------:R-:W-:Y:S01]  /*4ee0*/  VOTEU.ALL UP0, P1 ;  /* 0x0000000000ff7886 */ /* 0x000fe20000800000 */
[----:B------:R-:W-:Y:S01]  /*4ef0*/  UMOV UR27, UR35 ;  /* 0x00000023001b7c82 */ /* 0x000fe20008000000 */
[----:B------:R-:W-:Y:S02]  /*4f00*/  UMOV UR28, UR36 ;  /* 0x00000024001c7c82 */ /* 0x000fe40008000000 */
[----:B------:R-:W-:Y:S01]  /*4f10*/  IMAD.U32 R10, RZ, RZ, UR5 ;  /* 0x00000005ff0a7e24 */ /* 0x000fe2000f8e00ff */
[----:B------:R-:W-:Y:S01]  /*4f20*/  UPRMT UR6, UR45, 0x654, UR25 ;  /* 0x000006542d067896 */ /* 0x000fe20008000019 */
[----:B------:R-:W-:Y:S02]  /*4f30*/  IMAD.U32 R11, RZ, RZ, UR4 ;  /* 0x00000004ff0b7e24 */ /* 0x000fe4000f8e00ff */
[----:B------:R-:W-:Y:S01]  /*4f40*/  @!P1 IMAD.X R6, RZ, RZ, R17, P0 ;  /* 0x000000ffff069224 */ /* 0x000fe200000e0611 */
        /* <DEDUP_REMOVED lines=8> */
.L_x_177:
[----:B------:R-:W-:Y:S01]  /*4fd0*/  @!P1 R2UR UR5, R8 ;  /* 0x00000000080592ca */ /* 0x000fe200000e0000 */
[----:B------:R-:W-:Y:S01]  /*4fe0*/  VOTEU.ALL UP0, P1 ;  /* 0x0000000000ff7886 */ /* 0x000fe20000800000 */
[----:B------:R-:W-:Y:S01]  /*4ff0*/  @!P1 R2UR UR4, R6 ;  /* 0x00000000060492ca */ /* 0x000fe200000e0000 */
[----:B--2---:R-:W-:Y:S01]  /*5000*/  @!P1 IMAD.MOV.U32 R0, RZ, RZ, 0x2000 ;  /* 0x00002000ff009424 */ /* 0x004fe200078e00ff */
[----:B------:R-:W-:Y:S01]  /*5010*/  UMOV UR8, 0x0 ;  /* 0x0000000000087882 */ /* 0x000fe20000000000 */
[----:B------:R-:W-:Y:S01]  /*5020*/  UMOV UR9, 0x10000000 ;  /* 0x1000000000097882 */ /* 0x000fe20000000000 */
[----:B------:R-:W-:Y:S01]  /*5030*/  @!UP0 UIADD3 UR18, UPT, UPT, UR34, 0x80, URZ ;  /* 0x0000008022128890 */ /* 0x000fe2000fffe0ff */
[----:B------:R-:W-:Y:S01]  /*5040*/  VIADD R14, R14, 0x1 ;  /* 0x000000010e0e7836 */ /* 0x000fe20000000000 */
[----:B------:R-:W-:Y:S01]  /*5050*/  @!UP0 UIADD3 UR16, UPT, UPT, UR21, 0x4200, URZ ;  /* 0x0000420015108890 */ /* 0x000fe2000fffe0ff */
[----:B------:R-:W-:Y:S01]  /*5060*/  VOTEU.ALL UP0, P1 ;  /* 0x0000000000ff7886 */ /* 0x000fe20000800000 */
[----:B------:R-:W-:Y:S01]  /*5070*/  UMOV UR19, UR35 ;  /* 0x0000002300137c82 */ /* 0x000fe20008000000 */
[----:B------:R-:W-:Y:S02]  /*5080*/  UMOV UR20, UR36 ;  /* 0x0000002400147c82 */ /* 0x000fe40008000000 */
[----:B------:R-:W-:Y:S01]  /*5090*/  IMAD.U32 R10, RZ, RZ, UR5 ;  /* 0x00000005ff0a7e24 */ /* 0x000fe2000f8e00ff */
[----:B------:R-:W-:Y:S01]  /*50a0*/  UPRMT UR6, UR45, 0x654, UR17 ;  /* 0x000006542d067896 */ /* 0x000fe20008000011 */
        /* <DEDUP_REMOVED lines=9> */
.L_x_179:
[----:B------:R-:W-:Y:S01]  /*5140*/  @!P1 IADD3 R6, P0, PT, R16, 0x580, RZ ;  /* 0x0000058010069810 */ /* 0x000fe20007f1e0ff */
[----:B------:R-:W-:Y:S01]  /*5150*/  VOTEU.ALL UP0, P1 ;  /* 0x0000000000ff7886 */ /* 0x000fe20000800000 */
[----:B------:R-:W-:Y:S01]  /*5160*/  UMOV UR6, 0x0 ;  /* 0x0000000000067882 */ /* 0x000fe20000000000 */
[----:B------:R-:W-:Y:S01]  /*5170*/  UMOV UR7, 0x10000000 ;  /* 0x1000000000077882 */ /* 0x000fe20000000000 */
[----:B------:R-:W-:Y:S01]  /*5180*/  @!P1 R2UR UR5, R6 ;  /* 0x00000000060592ca */ /* 0x000fe200000e0000 */
[----:B--2---:R-:W-:Y:S01]  /*5190*/  @!P1 IMAD.X R0, RZ, RZ, R17, P0 ;  /* 0x000000ffff009224 */ /* 0x004fe200000e0611 */
[----:B------:R-:W-:Y:S01]  /*51a0*/  @!UP0 UIADD3 UR10, UPT, UPT, UR34, 0xc0, URZ ;  /* 0x000000c0220a8890 */ /* 0x000fe2000fffe0ff */
[----:B------:R-:W-:Y:S01]  /*51b0*/  R2UR UR18, R160 ;  /* 0x00000000a01272ca */ /* 0x000fe200000e0000 */
[----:B------:R-:W-:Y:S01]  /*51c0*/  @!UP0 UIADD3 UR8, UPT, UPT, UR21, 0x6200, URZ ;  /* 0x0000620015088890 */ /* 0x000fe2000fffe0ff */
[----:B------:R-:W-:Y:S01]  /*51d0*/  R2UR UR16, R161 ;  /* 0x00000000a11072ca */ /* 0x000fe200000e0000 */
[----:B------:R-:W-:Y:S01]  /*51e0*/  @!UP0 UIADD3 UR9, UPT, UPT, UR21, 0x58, URZ ;  /* 0x0000005815098890 */ /* 0x000fe2000fffe0ff */
[----:B------:R-:W-:Y:S01]  /*51f0*/  @!P1 R2UR UR4, R0 ;  /* 0x00000000000492ca */ /* 0x000fe200000e0000 */
[----:B------:R-:W-:Y:S01]  /*5200*/  VOTEU.ALL UP0, P1 ;  /* 0x0000000000ff7886 */ /* 0x000fe20000800000 */
[----:B------:R-:W-:Y:S01]  /*5210*/  UMOV UR11, UR35 ;  /* 0x00000023000b7c82 */ /* 0x000fe20008000000 */
[----:B------:R-:W-:Y:S01]  /*5220*/  UMOV UR12, UR36 ;  /* 0x00000024000c7c82 */ /* 0x000fe20008000000 */
[C---:B------:R-:W-:Y:S01]  /*5230*/  ISETP.NE.AND P0, PT, R14.reuse, 0x2, PT ;  /* 0x000000020e00780c */ /* 0x040fe20003f05270 */
[----:B------:R-:W-:Y:S01]  /*5240*/  UPLOP3.LUT UP3, UPT, UPT, UPT, UPT, 0x80, 0x8 ;  /* 0x000000000008789c */ /* 0x000fe20003f6f070 */
[----:B------:R-:W-:Y:S01]  /*5250*/  IMAD.U32 R8, RZ, RZ, UR5 ;  /* 0x00000005ff087e24 */ /* 0x000fe2000f8e00ff */
[----:B------:R-:W-:Y:S01]  /*5260*/  LOP3.LUT R15, R15, 0x1, RZ, 0x3c, !PT ;  /* 0x000000010f0f7812 */ /* 0x000fe200078e3cff */
[----:B------:R-:W-:Y:S01]  /*5270*/  UMOV UR36, UR29 ;  /* 0x0000001d00247c82 */ /* 0x000fe20008000000 */
[----:B------:R-:W-:Y:S01]  /*5280*/  SEL R0, RZ, 0x1, P0 ;  /* 0x00000001ff007807 */ /* 0x000fe20000000000 */
[----:B------:R-:W-:Y:S01]  /*5290*/  UIADD3 UR20, UPT, UPT, UR13, UR18, URZ ;  /* 0x000000120d147290 */ /* 0x000fe2000fffe0ff */
[----:B------:R-:W-:Y:S01]  /*52a0*/  SEL R14, R14, RZ, P0 ;  /* 0x000000ff0e0e7207 */ /* 0x000fe20000000000 */
[----:B------:R-:W-:Y:S01]  /*52b0*/  UIADD3 UR16, UPT, UPT, UR14, UR16, URZ ;  /* 0x000000100e107290 */ /* 0x000fe2000fffe0ff */
[----:B------:R-:W-:Y:S01]  /*52c0*/  IMAD.U32 R9, RZ, RZ, UR4 ;  /* 0x00000004ff097e24 */ /* 0x000fe2000f8e00ff */
[----:B------:R-:W-:Y:S02]  /*52d0*/  @!P1 R2UR UR4, R8 ;  /* 0x00000000080492ca */ /* 0x000fe400000e0000 */
[----:B------:R-:W-:Y:S02]  /*52e0*/  LOP3.LUT R13, R13, R0, RZ, 0x3c, !PT ;  /* 0x000000000d0d7212 */ /* 0x000fe400078e3cff */
[----:B------:R-:W-:Y:S11]  /*52f0*/  @!P1 R2UR UR5, R9 ;  /* 0x00000000090592ca */ /* 0x000ff600000e0000 */
[----:B------:R-:W-:Y:S02]  /*5300*/  @!UPT UIADD3 URZ, UPT, UPT, URZ, URZ, URZ ;  /* 0x000000fffffff290 */ /* 0x000fe4000fffe0ff */
[----:B------:R2:W-:Y:S01]  /*5310*/  @!UP0 UTMALDG.3D [UR8], [UR4], desc[UR6] ;  /* 0x00000608040085b4 */ /* 0x0005e20008011000 */
[----:B------:R2:W-:Y:S01]  /*5320*/  @!P1 SYNCS.ARRIVE.TRANS64.RED.A0TR RZ, [UR21+0x58], R7 ;  /* 0x00005807ffff99a7 */ /* 0x0005e20008300415 */
[----:B------:R-:W-:Y:S01]  /*5330*/  SYNCS.ARRIVE.TRANS64.RED.A1T0 RZ, [UR37], RZ ;  /* 0x000000ffffff79a7 */ /* 0x000fe20008100425 */
[----:B------:R-:W-:Y:S05]  /*5340*/  BRA.U UP1, `(.L_x_94) ;  /* 0xfffffff101647547 */ /* 0x000fea000b83ffff */
[----:B------:R-:W-:-:S04]  /*5350*/  SHF.L.U32 R3, R15, 0x1f, RZ ;  /* 0x0000001f0f037819 */ /* 0x000fc800000006ff */
[----:B------:R-:W3:Y:S02]  /*5360*/  SYNCS.PHASECHK.TRANS64.TRYWAIT P0, [UR21+0x60], R3 ;  /* 0x00006003ff0075a7 */ /* 0x000ee40008001115 */
[----:B---3--:R-:W-:Y:S05]  /*5370*/  @!P0 BRA `(.L_x_95) ;  /* 0x0000007000b08947 */ /* 0x008fea0003800000 */
.L_x_181:
[----:B------:R-:W4:Y:S02]  /*5380*/  SYNCS.PHASECHK.TRANS64.TRYWAIT P0, [UR21+0x68], R3 ;  /* 0x00006803ff0075a7 */ /* 0x000f240008001115 */
[----:B----4-:R-:W-:Y:S05]  /*5390*/  @!P0 BRA `(.L_x_96) ;  /* 0x0000007000c08947 */ /* 0x010fea0003800000 */
.L_x_183:
[----:B------:R-:W4:Y:S02]  /*53a0*/  SYNCS.PHASECHK.TRANS64.TRYWAIT P0, [UR21+0x70], R3 ;  /* 0x00007003ff0075a7 */ /* 0x000f240008001115 */
[----:B----4-:R-:W-:Y:S05]  /*53b0*/  @!P0 BRA `(.L_x_97) ;  /* 0x0000007000d08947 */ /* 0x010fea0003800000 */
.L_x_185:
[----:B---3--:R-:W-:-:S07]  /*53c0*/  MOV R0, UR21 ;  /* 0x0000001500007c02 */ /* 0x008fce0008000f00 */
.L_x_98:
[----:B---3--:R-:W-:-:S04]  /*53d0*/  SHF.L.U32 R3, R15, 0x1f, RZ ;  /* 0x0000001f0f037819 */ /* 0x008fc800000006ff */
[----:B------:R3:W4:Y:S03]  /*53e0*/  SYNCS.PHASECHK.TRANS64.TRYWAIT P0, [R0+URZ+0x78], R3 ;  /* 0x00007803000075a7 */ /* 0x00072600080011ff */
[----:B----4-:R-:W-:Y:S05]  /*53f0*/  @!P0 NANOSLEEP.SYNCS 0x989680 ;  /* 0x009896800000895d */ /* 0x010fea0003900000 */
[----:B------:R-:W4:Y:S02]  /*5400*/  @!P0 SYNCS.PHASECHK.TRANS64 P0, [R0+URZ+0x78], R3 ;  /* 0x00007803000085a7 */ /* 0x000f2400080010ff */
[----:B-12-4-:R-:W-:Y:S05]  /*5410*/  @P0 EXIT ;  /* 0x000000000000094d */ /* 0x016fea0003800000 */
[----:B------:R-:W-:Y:S05]  /*5420*/  BRA `(.L_x_98) ;  /* 0xfffffffc00e87947 */ /* 0x000fea000383ffff */
.L_x_83:
[----:B------:R-:W-:-:S06]  /*5430*/  UISETP.GE.AND UP0, UPT, UR17, 0x4, UPT ;  /* 0x000000041100788c */ /* 0x000fcc000bf06270 */
[----:B------:R-:W-:-:S13]  /*5440*/  PLOP3.LUT P0, PT, PT, PT, UP0, 0x80, 0x8 ;  /* 0x000000000008781c */ /* 0x000fda0003f0f008 */
[----:B------:R-:W-:Y:S05]  /*5450*/  @!P0 EXIT ;  /* 0x000000000000894d */ /* 0x000fea0003800000 */
[----:B------:R-:W-:Y:S01]  /*5460*/  BAR.SYNC.DEFER_BLOCKING 0x6, 0xa0 ;  /* 0x0182800000007b1d */ /* 0x000fe20000010000 */
[C---:B------:R-:W-:Y:S01]  /*5470*/  IMAD.SHL.U32 R4, R172.reuse, 0x40, RZ ;  /* 0x00000040ac047824 */ /* 0x040fe200078e00ff */
[C---:B------:R-:W-:Y:S01]  /*5480*/  LOP3.LUT R176, R172.reuse, 0x60, RZ, 0xc0, !PT ;  /* 0x00000060acb07812 */ /* 0x040fe200078ec0ff */
[C---:B------:R-:W-:Y:S01]  /*5490*/  IMAD.SHL.U32 R137, R172.reuse, 0x8, RZ ;  /* 0x00000008ac897824 */ /* 0x040fe200078e00ff */
[C---:B------:R-:W-:Y:S01]  /*54a0*/  LOP3.LUT R174, R172.reuse, 0x2, RZ, 0xc0, !PT ;  /* 0x00000002acae7812 */ /* 0x040fe200078ec0ff */
[----:B------:R-:W-:Y:S01]  /*54b0*/  IMAD.U32 R69, R172, 0x10000, RZ ;  /* 0x00010000ac457824 */ /* 0x000fe200078e00ff */
[----:B------:R-:W-:Y:S02]  /*54c0*/  UMOV UR44, 0x400 ;  /* 0x00000400002c7882 */ /* 0x000fe40000000000 */
[----:B------:R-:W1:Y:S01]  /*54d0*/  LDC.64 R156, c[0x0][0x8b0] ;  /* 0x00022c00ff9c7b82 */ /* 0x000e620000000a00 */
[----:B------:R-:W-:Y:S01]  /*54e0*/  ULEA UR44, UR45, UR44, 0x18 ;  /* 0x0000002c2d2c7291 */ /* 0x000fe2000f8ec0ff */
[----:B------:R-:W-:Y:S01]  /*54f0*/  LOP3.LUT R6, R4, 0x180, RZ, 0xc0, !PT ;  /* 0x0000018004067812 */ /* 0x000fe200078ec0ff */
[----:B------:R-:W-:Y:S01]  /*5500*/  HFMA2 R164, -RZ, RZ, 0, 0 ;  /* 0x00000000ffa47431 */ /* 0x000fe200000001ff */
[----:B------:R-:W-:Y:S01]  /*5510*/  LOP3.LUT R172, R172, 0x4, RZ, 0xc0, !PT ;  /* 0x00000004acac7812 */ /* 0x000fe200078ec0ff */
[----:B------:R-:W-:Y:S01]  /*5520*/  UIADD3 UR4, UPT, UPT, UR44, 0x8200, URZ ;  /* 0x000082002c047890 */ /* 0x000fe2000fffe0ff */
[----:B------:R-:W-:Y:S01]  /*5530*/  LOP3.LUT R137, R6, 0x30, R137, 0xf8, !PT ;  /* 0x0000003006897812 */ /* 0x000fe200078ef889 */
[----:B------:R-:W-:Y:S01]  /*5540*/  UIADD3 UR5, UPT, UPT, UR44, 0x200, URZ ;  /* 0x000002002c057890 */ /* 0x000fe2000fffe0ff */
[----:B------:R-:W2:Y:S01]  /*5550*/  LDC.64 R138, c[0x0][0x8a8] ;  /* 0x00022a00ff8a7b82 */ /* 0x000ea20000000a00 */
[----:B------:R-:W-:Y:S01]  /*5560*/  LOP3.LUT R69, R69, 0x600000, RZ, 0xc0, !PT ;  /* 0x0060000045457812 */ /* 0x000fe200078ec0ff */
[----:B------:R-:W-:Y:S01]  /*5570*/  IMAD.MOV.U32 R68, RZ, RZ, RZ ;  /* 0x000000ffff447224 */ /* 0x000fe200078e00ff */
[----:B------:R-:W-:Y:S01]  /*5580*/  LOP3.LUT R137, R137, 0x1e40, R4, 0xf8, !PT ;  /* 0x00001e4089897812 */ /* 0x000fe200078ef804 */
[----:B------:R-:W-:Y:S01]  /*5590*/  IMAD.MOV.U32 R170, RZ, RZ, RZ ;  /* 0x000000ffffaa7224 */ /* 0x000fe200078e00ff */
[----:B------:R-:W-:Y:S01]  /*55a0*/  CS2R R168, SRZ ;  /* 0x0000000000a87805 */ /* 0x000fe2000001ff00 */
[----:B------:R-:W-:Y:S01]  /*55b0*/  IMAD.MOV.U32 R167, RZ, RZ, RZ ;  /* 0x000000ffffa77224 */ /* 0x000fe200078e00ff */
[----:B------:R-:W-:Y:S01]  /*55c0*/  IADD3 R171, PT, PT, -R172, 0x2, RZ ;  /* 0x00000002acab7810 */ /* 0x000fe20007ffe1ff */
[----:B------:R-:W-:Y:S01]  /*55d0*/  VIADD R173, R137, UR44 ;  /* 0x0000002c89ad7c36 */ /* 0x000fe20008000000 */
[----:B------:R-:W3:Y:S01]  /*55e0*/  LDS R0, [UR44+0x120] ;  /* 0x0001202cff007984 */ /* 0x000ee20008000800 */
[----:B------:R-:W-:Y:S01]  /*55f0*/  IADD3 R166, PT, PT, -R174, RZ, RZ ;  /* 0x000000ffaea67210 */ /* 0x000fe20007ffe1ff */
[----:B------:R-:W-:Y:S01]  /*5600*/  IMAD.U32 R177, RZ, RZ, UR5 ;  /* 0x00000005ffb17e24 */ /* 0x000fe2000f8e00ff */
[----:B------:R-:W-:Y:S01]  /*5610*/  MOV R175, UR4 ;  /* 0x0000000400af7c02 */ /* 0x000fe20008000f00 */
[----:B------:R-:W-:Y:S01]  /*5620*/  IMAD.MOV R165, RZ, RZ, -R172 ;  /* 0x000000ffffa57224 */ /* 0x000fe200078e0aac */
[----:B------:R-:W4:Y:S01]  /*5630*/  LDCU UR58, c[0x0][0x370] ;  /* 0x00006e00ff3a77ac */ /* 0x000f220008000800 */
[----:B------:R-:W-:Y:S01]  /*5640*/  VIADD R173, R173, 0x200 ;  /* 0x00000200adad7836 */ /* 0x000fe20000000000 */
[----:B------:R-:W1:Y:S01]  /*5650*/  LDCU.64 UR62, c[0x0][0x348] ;  /* 0x00006900ff3e77ac */ /* 0x000e620008000a00 */
[----:B------:R-:W1:Y:S01]  /*5660*/  LDCU UR43, c[0x0][0xb0c] ;  /* 0x00016180ff2b77ac */ /* 0x000e620008000800 */
[----:B------:R-:W1:Y:S01]  /*5670*/  LDCU UR39, c[0x0][0xb30] ;  /* 0x00016600ff2777ac */ /* 0x000e620008000800 */
[----:B------:R-:W1:Y:S01]  /*5680*/  LDCU.64 UR56, c[0x0][0x888] ;  /* 0x00011100ff3877ac */ /* 0x000e620008000a00 */
[----:B------:R-:W1:Y:S01]  /*5690*/  LDCU.64 UR40, c[0x0][0xb28] ;  /* 0x00016500ff2877ac */ /* 0x000e620008000a00 */
[----:B------:R-:W1:Y:S01]  /*56a0*/  LDCU.64 UR60, c[0x0][0x890] ;  /* 0x00011200ff3c77ac */ /* 0x000e620008000a00 */
[----:B------:R-:W1:Y:S01]  /*56b0*/  LDCU.128 UR52, c[0x0][0xb10] ;  /* 0x00016200ff3477ac */ /* 0x000e620008000c00 */
[----:B------:R-:W1:Y:S02]  /*56c0*/  LDCU UR47, c[0x0][0x374] ;  /* 0x00006e80ff2f77ac */ /* 0x000e640008000800 */
[----:B-1234-:R-:W-:-:S07]  /*56d0*/  IADD3 R69, PT, PT, R0, R69, RZ ;  /* 0x0000004500457210 */ /* 0x01efce0007ffe0ff */
.L_x_143:
[C---:B------:R-:W-:Y:S02]  /*56e0*/  LEA R3, R164.reuse, UR44, 0x3 ;  /* 0x0000002ca4037c11 */ /* 0x040fe4000f8e18ff */
[----:B------:R-:W-:Y:S02]  /*56f0*/  SHF.L.U32 R0, R169, 0x1f, RZ ;  /* 0x0000001fa9007819 */ /* 0x000fe400000006ff */
[----:B------:R-:W-:Y:S02]  /*5700*/  LEA R5, R164, UR44, 0x4 ;  /* 0x0000002ca4057c11 */ /* 0x000fe4000f8e20ff */
[----:B-1----:R-:W1:Y:S02]  /*5710*/  SYNCS.PHASECHK.TRANS64.TRYWAIT P0, [R3+URZ+0x90], R0 ;  /* 0x00009000030075a7 */ /* 0x002e6400080011ff */
[----:B-1----:R-:W-:Y:S05]  /*5720*/  @!P0 BRA `(.L_x_99) ;  /* 0x00000070000c8947 */ /* 0x002fea0003800000 */
.L_x_186:
        /* <DEDUP_REMOVED lines=11> */
[----:B------:R-:W-:Y:S01]  /*57e0*/  PLOP3.LUT P0, PT, PT, PT, UP1, 0x80, 0x8 ;  /* 0x000000000008781c */ /* 0x000fe20003f0f018 */
[----:B------:R-:W-:Y:S11]  /*57f0*/  UP2UR UR46, UPR, URZ, 0x2 ;  /* 0x00000002ff2e7883 */ /* 0x000ff60008000000 */
[----:B------:R-:W-:Y:S01]  /*5800*/  @!UPT UIADD3 URZ, UPT, UPT, URZ, URZ, URZ ;  /* 0x000000fffffff290 */ /* 0x000fe2000fffe0ff */
[----:B-1----:R-:W-:Y:S02]  /*5810*/  @P0 SHF.R.U32.HI R0, RZ, 0x10, R5 ;  /* 0x00000010ff000819 */ /* 0x002fe40000011605 */
        /* <DEDUP_REMOVED lines=12> */
[----:B------:R-:W2:Y:S01]  /*58e0*/  LDCU UR12, c[0x0][0xb20] ;  /* 0x00016400ff0c77ac */ /* 0x000ea20008000800 */
[----:B------:R-:W-:Y:S02]  /*58f0*/  UIMAD.WIDE.U32 UR4, UR47, UR55, URZ ;  /* 0x000000372f0472a5 */ /* 0x000fe4000f8e00ff */
[----:B------:R-:W-:Y:S02]  /*5900*/  UIMAD.WIDE.U32 UR6, UR58, UR52, URZ ;  /* 0x000000343a0672a5 */ /* 0x000fe4000f8e00ff */
[----:B------:R-:W-:Y:S02]  /*5910*/  UISETP.NE.AND UP0, UPT, UR54, 0x1, UPT ;  /* 0x000000013600788c */ /* 0x000fe4000bf05270 */
[----:B------:R-:W-:Y:S02]  /*5920*/  UIMAD.WIDE.U32 UR8, UR37, UR55, URZ ;  /* 0x00000037250872a5 */ /* 0x000fe4000f8e00ff */
[----:B------:R-:W-:Y:S02]  /*5930*/  UIMAD.WIDE.U32 UR10, UR38, UR52, URZ ;  /* 0x00000034260a72a5 */ /* 0x000fe4000f8e00ff */
[----:B------:R-:W-:Y:S02]  /*5940*/  UISETP.NE.AND UP1, UPT, UR43, 0x1, UPT ;  /* 0x000000012b00788c */ /* 0x000fe4000bf25270 */
[----:B------:R-:W-:Y:S01]  /*5950*/  UISETP.NE.AND UP2, UPT, UR42, 0x1, UPT ;  /* 0x000000012a00788c */ /* 0x000fe2000bf45270 */
[----:B------:R-:W-:Y:S02]  /*5960*/  UMOV UR4, UR5 ;  /* 0x0000000500047c82 */ /* 0x000fe40008000000 */
[----:B--2---:R-:W-:Y:S03]  /*5970*/  USHF.R.U32.HI UR5, URZ, UR12, UR4 ;  /* 0x0000000cff057299 */ /* 0x004fe60008011604 */
[----:B------:R-:W-:Y:S02]  /*5980*/  UMOV UR4, UR7 ;  /* 0x0000000700047c82 */ /* 0x000fe40008000000 */
[----:B------:R-:W-:Y:S02]  /*5990*/  USHF.R.U32.HI UR7, URZ, UR53, UR4 ;  /* 0x00000035ff077299 */ /* 0x000fe40008011604 */
[----:B------:R-:W-:Y:S02]  /*59a0*/  USEL UR4, UR47, UR5, !UP0 ;  /* 0x000000052f047287 */ /* 0x000fe4000c000000 */
[----:B------:R-:W-:Y:S01]  /*59b0*/  USEL UR7, UR58, UR7, !UP1 ;  /* 0x000000073a077287 */ /* 0x000fe2000c800000 */
[----:B------:R-:W-:Y:S01]  /*59c0*/  UMOV UR5, UR9 ;  /* 0x0000000900057c82 */ /* 0x000fe20008000000 */
[----:B------:R-:W-:Y:S02]  /*59d0*/  UIMAD.WIDE.U32 UR8, UR4, UR40, URZ ;  /* 0x00000028040872a5 */ /* 0x000fe4000f8e00ff */
[----:B------:R-:W-:Y:S03]  /*59e0*/  USHF.R.U32.HI UR6, URZ, UR12, UR5 ;  /* 0x0000000cff067299 */ /* 0x000fe60008011605 */
[----:B------:R-:W-:Y:S01]  /*59f0*/  UMOV UR5, UR11 ;  /* 0x0000000b00057c82 */ /* 0x000fe20008000000 */
[----:B------:R-:W-:Y:S02]  /*5a00*/  UIMAD.WIDE.U32 UR10, UR7, UR40, URZ ;  /* 0x00000028070a72a5 */ /* 0x000fe4000f8e00ff */
[----:B------:R-:W-:Y:S02]  /*5a10*/  USHF.R.U32.HI UR12, URZ, UR53, UR5 ;  /* 0x00000035ff0c7299 */ /* 0x000fe40008011605 */
[----:B------:R-:W-:Y:S01]  /*5a20*/  USEL UR6, UR37, UR6, !UP0 ;  /* 0x0000000625067287 */ /* 0x000fe2000c000000 */
[----:B------:R-:W-:Y:S02]  /*5a30*/  UMOV UR5, UR9 ;  /* 0x0000000900057c82 */ /* 0x000fe40008000000 */
[----:B------:R-:W-:Y:S01]  /*5a40*/  UMOV UR10, UR11 ;  /* 0x0000000b000a7c82 */ /* 0x000fe20008000000 */
[----:B------:R-:W-:Y:S02]  /*5a50*/  @UP2 USHF.R.U32.HI UR4, URZ, UR41, UR5 ;  /* 0x00000029ff042299 */ /* 0x000fe40008011605 */
[----:B------:R-:W-:Y:S02]  /*5a60*/  @UP2 USHF.R.U32.HI UR7, URZ, UR41, UR10 ;  /* 0x00000029ff072299 */ /* 0x000fe4000801160a */
[----:B------:R-:W-:Y:S02]  /*5a70*/  UIMAD UR4, UR42, UR4, URZ ;  /* 0x000000042a0472a4 */ /* 0x000fe4000f8e02ff */
        /* <DEDUP_REMOVED lines=8> */
[----:B------:R-:W-:Y:S02]  /*5b00*/  USEL UR11, UR6, UR4, !UP2 ;  /* 0x00000004060b7287 */ /* 0x000fe4000d000000 */
[----:B------:R-:W-:Y:S02]  /*5b10*/  UIADD3 UR8, UPT, UPT, -UR5, URZ, URZ ;  /* 0x000000ff05087290 */ /* 0x000fe4000fffe1ff */
[----:B------:R-:W-:Y:S01]  /*5b20*/  UIADD3 UR10, UPT, UPT, -UR11, URZ, URZ ;  /* 0x000000ff0b0a7290 */ /* 0x000fe2000fffe1ff */
[----:B------:R-:W-:Y:S01]  /*5b30*/  @!UP0 UMOV UR4, UR9 ;  /* 0x0000000900048c82 */ /* 0x000fe20008000000 */
[----:B------:R-:W-:Y:S02]  /*5b40*/  UIADD3 UR9, UPT, UPT, -UR6, URZ, URZ ;  /* 0x000000ff06097290 */ /* 0x000fe4000fffe1ff */
[----:B------:R-:W-:Y:S02]  /*5b50*/  @!UP0 USHF.R.U32.HI UR4, URZ, UR41, UR4 ;  /* 0x00000029ff048299 */ /* 0x000fe40008011604 */
[----:B------:R-:W-:Y:S02]  /*5b60*/  UIMAD UR10, UR42, UR10, UR6 ;  /* 0x0000000a2a0a72a4 */ /* 0x000fe4000f8e0206 */
[----:B------:R-:W-:Y:S04]  /*5b70*/  @!UP0 USEL UR4, UR5, UR4, !UP2 ;  /* 0x0000000405048287 */ /* 0x000fe8000d000000 */
[----:B------:R-:W-:Y:S02]  /*5b80*/  @!UP0 UIMAD UR10, UR7, UR10, UR4 ;  /* 0x0000000a070a82a4 */ /* 0x000fe4000f8e0204 */
[----:B------:R-:W-:Y:S02]  /*5b90*/  @!UP0 UIADD3 UR11, UPT, UPT, UR11, -UR4, URZ ;  /* 0x800000040b0b8290 */ /* 0x000fe4000fffe0ff */
[----:B------:R-:W-:Y:S02]  /*5ba0*/  UIMAD UR7, UR43, UR8, UR38 ;  /* 0x000000082b0772a4 */ /* 0x000fe4000f8e0226 */
[----:B------:R-:W-:Y:S02]  /*5bb0*/  @!UP0 UIMAD UR6, UR11, UR42, UR5 ;  /* 0x0000002a0b0682a4 */ /* 0x000fe4000f8e0205 */
[----:B------:R-:W-:Y:S01]  /*5bc0*/  UIMAD UR4, UR54, UR9, UR37 ;  /* 0x00000009360472a4 */ /* 0x000fe2000f8e0225 */
[----:B------:R-:W-:Y:S02]  /*5bd0*/  @!UP0 UMOV UR5, UR10 ;  /* 0x0000000a00058c82 */ /* 0x000fe40008000000 */
[----:B------:R-:W-:Y:S02]  /*5be0*/  UIMAD UR38, UR5, UR43, UR7 ;  /* 0x0000002b052672a4 */ /* 0x000fe4000f8e0207 */
[----:B------:R-:W-:Y:S11]  /*5bf0*/  UIMAD UR37, UR6, UR54, UR4 ;  /* 0x00000036062572a4 */ /* 0x000ff6000f8e0204 */
[----:B------:R-:W-:Y:S01]  /*5c00*/  @!UPT UIADD3 URZ, UPT, UPT, URZ, URZ, URZ ;  /* 0x000000fffffff290 */ /* 0x000fe2000fffe0ff */
.L_x_100:
[----:B------:R-:W-:Y:S01]  /*5c10*/  UISETP.NE.AND UP0, UPT, UR39, 0x1, UPT ;  /* 0x000000012700788c */ /* 0x000fe2000bf05270 */
[----:B------:R-:W-:Y:S01]  /*5c20*/  R2UR UR11, R177 ;  /* 0x00000000b10b72ca */ /* 0x000fe200000e0000 */
[----:B------:R-:W-:Y:S01]  /*5c30*/  USHF.L.U32 UR50, UR16, 0x7, URZ ;  /* 0x0000000710327899 */ /* 0x000fe200080006ff */
[----:B------:R-:W-:Y:S01]  /*5c40*/  IADD3 R164, PT, PT, R164, 0x1, RZ ;  /* 0x00000001a4a47810 */ /* 0x000fe20007ffe0ff */
[----:B------:R-:W-:Y:S07]  /*5c50*/  USHF.L.U32 UR49, UR20, 0x8, URZ ;  /* 0x0000000814317899 */ /* 0x000fee00080006ff */
[----:B------:R-:W2:Y:S01]  /*5c60*/  @!UP0 LDCU.128 UR12, c[0x0][0xb10] ;  /* 0x00016200ff0c87ac */ /* 0x000ea20008000c00 */
[----:B------:R-:W3:Y:S01]  /*5c70*/  @!UP0 LDCU UR5, c[0x0][0xb0c] ;  /* 0x00016180ff0587ac */ /* 0x000ee20008000800 */
[----:B------:R-:W4:Y:S01]  /*5c80*/  @!UP0 LDCU UR10, c[0x0][0xb20] ;  /* 0x00016400ff0a87ac */ /* 0x000f220008000800 */
[----:B--2---:R-:W-:Y:S02]  /*5c90*/  UIMAD.WIDE.U32 UR8, UR38, UR12, URZ ;  /* 0x0000000c260872a5 */ /* 0x004fe4000f8e00ff */
[----:B------:R-:W-:Y:S02]  /*5ca0*/  UIMAD.WIDE.U32 UR6, UR37, UR15, URZ ;  /* 0x0000000f250672a5 */ /* 0x000fe4000f8e00ff */
[----:B------:R-:W-:Y:S03]  /*5cb0*/  @!UP0 UISETP.NE.AND UP1, UPT, UR14, 0x1, UPT ;  /* 0x000000010e00888c */ /* 0x000fe6000bf25270 */
[----:B------:R-:W-:Y:S01]  /*5cc0*/  @!UP0 UMOV UR4, UR9 ;  /* 0x0000000900048c82 */ /* 0x000fe20008000000 */
[----:B---3--:R-:W-:Y:S02]  /*5cd0*/  @!UP0 UISETP.NE.AND UP2, UPT, UR5, 0x1, UPT ;  /* 0x000000010500888c */ /* 0x008fe4000bf45270 */
[----:B------:R-:W-:Y:S01]  /*5ce0*/  @!UP0 USHF.R.U32.HI UR4, URZ, UR13, UR4 ;  /* 0x0000000dff048299 */ /* 0x000fe20008011604 */
[----:B------:R-:W-:Y:S02]  /*5cf0*/  @!UP0 UMOV UR6, UR7 ;  /* 0x0000000700068c82 */ /* 0x000fe40008000000 */
[----:B----4-:R-:W-:Y:S02]  /*5d00*/  @!UP0 USHF.R.U32.HI UR6, URZ, UR10, UR6 ;  /* 0x0000000aff068299 */ /* 0x010fe40008011606 */
[----:B------:R-:W-:Y:S02]  /*5d10*/  @!UP0 USEL UR7, UR38, UR4, !UP2 ;  /* 0x0000000426078287 */ /* 0x000fe4000d000000 */
[----:B------:R-:W-:Y:S04]  /*5d20*/  @!UP0 USEL UR6, UR37, UR6, !UP1 ;  /* 0x0000000625068287 */ /* 0x000fe8000c800000 */
[----:B------:R-:W-:Y:S02]  /*5d30*/  @!UP0 UIADD3 UR4, UPT, UPT, -UR7, UR6, URZ ;  /* 0x0000000607048290 */ /* 0x000fe4000fffe1ff */
[----:B------:R-:W-:Y:S02]  /*5d40*/  @!UP0 UIADD3 UR6, UPT, UPT, UR7, -UR6, URZ ;  /* 0x8000000607068290 */ /* 0x000fe4000fffe0ff */
[----:B------:R-:W-:Y:S02]  /*5d50*/  @!UP0 UIMAD UR38, UR4, UR5, UR38 ;  /* 0x00000005042682a4 */ /* 0x000fe4000f8e0226 */
[----:B------:R-:W-:Y:S02]  /*5d60*/  @!UP0 UIMAD UR37, UR6, UR14, UR37 ;  /* 0x0000000e062582a4 */ /* 0x000fe4000f8e0225 */
[----:B------:R-:W-:Y:S09]  /*5d70*/  ULOP3.LUT UP0, URZ, UR11, 0x1b0, URZ, 0xc0, !UPT ;  /* 0x000001b00bff7892 */ /* 0x000ff2000f80c0ff */
[----:B------:R-:W-:Y:S05]  /*5d80*/  BRA.U !UP0, `(.L_x_101) ;  /* 0x0000000108407547 */ /* 0x000fea000b800000 */
[----:B------:R-:W2:Y:S01]  /*5d90*/  LDCU.64 UR8, c[0x4][0x88] ;  /* 0x01001100ff0877ac */ /* 0x000ea20008000a00 */
[----:B------:R-:W-:Y:S01]  /*5da0*/  MOV R3, 0x0 ;  /* 0x0000000000037802 */ /* 0x000fe20000000f00 */
[----:B------:R-:W-:Y:S02]  /*5db0*/  HFMA2 R12, -RZ, RZ, 0, 5.9604644775390625e-08 ;  /* 0x00000001ff0c7431 */ /* 0x000fe400000001ff */
[----:B------:R-:W-:Y:S02]  /*5dc0*/  IMAD.MOV.U32 R8, RZ, RZ, 0x70 ;  /* 0x00000070ff087424 */ /* 0x000fe400078e00ff */
[----:B------:R-:W-:Y:S01]  /*5dd0*/  IMAD.MOV.U32 R13, RZ, RZ, RZ ;  /* 0x000000ffff0d7224 */ /* 0x000fe200078e00ff */
[----:B------:R-:W3:Y:S01]  /*5de0*/  LDCU.64 UR6, c[0x4][0x90] ;  /* 0x01001200ff0677ac */ /* 0x000ee20008000a00 */
[----:B------:R-:W4:Y:S01]  /*5df0*/  LDC.64 R2, c[0x4][R3] ;  /* 0x0100000003027b82 */ /* 0x000f220000000a00 */
[----:B------:R-:W1:Y:S01]  /*5e00*/  LDCU.64 UR4, c[0x4][0x8] ;  /* 0x01000100ff0477ac */ /* 0x000e620008000a00 */
[----:B--2---:R-:W-:Y:S01]  /*5e10*/  MOV R5, UR9 ;  /* 0x0000000900057c02 */ /* 0x004fe20008000f00 */
[----:B------:R-:W-:Y:S01]  /*5e20*/  IMAD.U32 R4, RZ, RZ, UR8 ;  /* 0x00000008ff047e24 */ /* 0x000fe2000f8e00ff */
[----:B---3--:R-:W-:Y:S01]  /*5e30*/  MOV R7, UR7 ;  /* 0x0000000700077c02 */ /* 0x008fe20008000f00 */
[----:B------:R-:W-:Y:S01]  /*5e40*/  IMAD.U32 R6, RZ, RZ, UR6 ;  /* 0x00000006ff067e24 */ /* 0x000fe2000f8e00ff */
[----:B-1----:R-:W-:Y:S01]  /*5e50*/  MOV R11, UR5 ;  /* 0x00000005000b7c02 */ /* 0x002fe20008000f00 */
[----:B------:R-:W-:Y:S02]  /*5e60*/  IMAD.U32 R10, RZ, RZ, UR4 ;  /* 0x00000004ff0a7e24 */ /* 0x000fe4000f8e00ff */
[----:B------:R-:W-:Y:S07]  /*5e70*/  LEPC R20, `(.L_x_101) ;  /* 0x000000001014794e */ /* 0x000fee0000000000 */
[----:B----45:R-:W-:Y:S05]  /*5e80*/  CALL.ABS.NOINC R2 ;  /* 0x0000000002007343 */ /* 0x030fea0003c00000 */
.L_x_101:
[----:B------:R-:W-:Y:S01]  /*5e90*/  LOP3.LUT P0, RZ, R175, 0x1b0, RZ, 0xc0, !PT ;  /* 0x000001b0afff7812 */ /* 0x000fe2000780c0ff */
[----:B------:R-:W-:Y:S11]  /*5ea0*/  BSSY.RECONVERGENT B6, `(.L_x_102) ;  /* 0x0000013000067945 */ /* 0x000ff60003800200 */
[----:B------:R-:W-:Y:S01]  /*5eb0*/  @!UPT UIADD3 URZ, UPT, UPT, URZ, URZ, URZ ;  /* 0x000000fffffff290 */ /* 0x000fe2000fffe0ff */
[----:B------:R-:W-:Y:S05]  /*5ec0*/  @!P0 BRA `(.L_x_103) ;  /* 0x0000000000408947 */ /* 0x000fea0003800000 */
        /* <DEDUP_REMOVED lines=16> */
.L_x_103:
[----:B------:R-:W-:Y:S05]  /*5fd0*/  BSYNC.RECONVERGENT B6 ;  /* 0x0000000000067941 */ /* 0x000fea0003800200 */
.L_x_102:
[----:B------:R-:W-:Y:S01]  /*5fe0*/  R2UR UR4, R162 ;  /* 0x00000000a20472ca */ /* 0x000fe200000e0000 */
[----:B------:R-:W-:Y:S01]  /*5ff0*/  UISETP.NE.U32.AND UP0, UPT, UR60, URZ, UPT ;  /* 0x000000ff3c00728c */ /* 0x000fe2000bf05070 */
[----:B------:R-:W-:Y:S02]  /*6000*/  ISETP.NE.U32.AND P4, PT, R156, RZ, PT ;  /* 0x000000ff9c00720c */ /* 0x000fe40003f85070 */
[----:B------:R-:W-:Y:S01]  /*6010*/  ISETP.NE.U32.AND P2, PT, RZ, UR56, PT ;  /* 0x00000038ff007c0c */ /* 0x000fe2000bf45070 */
[----:B------:R-:W-:Y:S01]  /*6020*/  UISETP.NE.AND.EX UP1, UPT, UR61, URZ, UPT, UP0 ;  /* 0x000000ff3d00728c */ /* 0x000fe2000bf25300 */
[----:B------:R-:W-:Y:S01]  /*6030*/  ISETP.NE.AND.EX P4, PT, R157, RZ, PT, P4 ;  /* 0x000000ff9d00720c */ /* 0x000fe20003f85340 */
[----:B------:R-:W-:Y:S01]  /*6040*/  UPLOP3.LUT UP0, UPT, UPT, UPT, UPT, 0x40, 0x4 ;  /* 0x000000000004789c */ /* 0x000fe20003f0e870 */
[----:B------:R-:W-:Y:S05]  /*6050*/  ISETP.NE.AND.EX P2, PT, RZ, UR57, PT, P2 ;  /* 0x00000039ff007c0c */ /* 0x000fea000bf45320 */
[----:B------:R-:W-:Y:S06]  /*6060*/  UISETP.NE.AND UP2, UPT, UR4, URZ, UPT ;  /* 0x000000ff0400728c */ /* 0x000fec000bf45270 */
[----:B------:R-:W-:Y:S05]  /*6070*/  PLOP3.LUT P1, PT, PT, PT, UP2, 0x80, 0x8 ;  /* 0x000000000008781c */ /* 0x000fea0003f2f028 */
[----:B------:R-:W-:Y:S06]  /*6080*/  @UP2 UPLOP3.LUT UP0, UPT, UPT, UPT, UP1, 0x80, 0x8 ;  /* 0x000000000008289c */ /* 0x000fec0003f0f010 */
[----:B------:R-:W-:Y:S01]  /*6090*/  PLOP3.LUT P0, PT, PT, PT, UP0, 0x80, 0x8 ;  /* 0x000000000008781c */ /* 0x000fe20003f0f008 */
[----:B------:R-:W-:Y:S01]  /*60a0*/  @!UPT UIADD3 URZ, UPT, UPT, URZ, URZ, URZ ;  /* 0x000000fffffff290 */ /* 0x000fe2000fffe0ff */
[----:B------:R-:W-:Y:S11]  /*60b0*/  BRA.U !UP1, `(.L_x_104) ;  /* 0x00000001093c7547 */ /* 0x000ff6000b800000 */
[----:B------:R-:W-:Y:S01]  /*60c0*/  UISETP.NE.U32.AND UP0, UPT, UR56, URZ, UPT ;  /* 0x000000ff3800728c */ /* 0x000fe2000bf05070 */
[----:B-1----:R-:W-:Y:S01]  /*60d0*/  HFMA2 R0, -RZ, RZ, 0, 5.9604644775390625e-08 ;  /* 0x00000001ff007431 */ /* 0x002fe200000001ff */
[----:B------:R-:W1:Y:S01]  /*60e0*/  LDCU.64 UR8, c[0x0][0x358] ;  /* 0x00006b00ff0877ac */ /* 0x000e620008000a00 */
[----:B------:R-:W-:Y:S01]  /*60f0*/  IMAD.MOV.U32 R158, RZ, RZ, 0x1 ;  /* 0x00000001ff9e7424 */ /* 0x000fe200078e00ff */
[----:B------:R-:W-:Y:S06]  /*6100*/  UISETP.NE.AND.EX UP0, UPT, UR57, URZ, UPT, UP0 ;  /* 0x000000ff3900728c */ /* 0x000fec000bf05300 */
[----:B------:R-:W-:Y:S05]  /*6110*/  PLOP3.LUT P3, PT, PT, PT, UP0, 0x80, 0x8 ;  /* 0x000000000008781c */ /* 0x000fea0003f6f008 */
[----:B------:R-:W2:Y:S01]  /*6120*/  @UP0 LDCU.64 UR4, c[0x0][0x888] ;  /* 0x00011100ff0407ac */ /* 0x000ea20008000a00 */
[----:B------:R-:W-:Y:S07]  /*6130*/  @UP0 UIMAD UR6, UR36, UR60, URZ ;  /* 0x0000003c240602a4 */ /* 0x000fee000f8e02ff */
[----:B------:R-:W-:Y:S01]  /*6140*/  @!P3 PRMT R158, R0, 0x7610, R158 ;  /* 0x00007610009eb816 */ /* 0x000fe2000000009e */
[----:B--2---:R-:W-:Y:S06]  /*6150*/  @UP0 UIMAD.WIDE UR4, UR6, 0x4, UR4 ;  /* 0x00000004060408a5 */ /* 0x004fec000f8e0204 */
[----:B------:R-:W-:Y:S01]  /*6160*/  IMAD.U32 R2, RZ, RZ, UR4 ;  /* 0x00000004ff027e24 */ /* 0x000fe2000f8e00ff */
[----:B------:R-:W-:Y:S04]  /*6170*/  MOV R3, UR5 ;  /* 0x0000000500037c02 */ /* 0x000fe80008000f00 */
[----:B------:R-:W2:Y:S01]  /*6180*/  @!UP0 LDCU UR4, c[0x0][0x880] ;  /* 0x00011000ff0487ac */ /* 0x000ea20008000800 */
[----:B-1---5:R3:W5:Y:S02]  /*6190*/  @P3 LDG.E R73, desc[UR8][R2.64] ;  /* 0x0000000802493981 */ /* 0x022764000c1e1900 */
[----:B--23--:R-:W-:Y:S02]  /*61a0*/  @!P3 IMAD.U32 R73, RZ, RZ, UR4 ;  /* 0x00000004ff49be24 */ /* 0x00cfe4000f8e00ff */
.L_x_104:
[----:B------:R-:W-:Y:S05]  /*61b0*/  @!P4 BRA `(.L_x_105) ;  /* 0x000000000024c947 */ /* 0x000fea0003800000 */
[----:B------:R-:W-:Y:S01]  /*61c0*/  ISETP.NE.U32.AND P3, PT, R138, RZ, PT ;  /* 0x000000ff8a00720c */ /* 0x000fe20003f65070 */
[----:B------:R-:W2:Y:S03]  /*61d0*/  LDCU.64 UR4, c[0x0][0x358] ;  /* 0x00006b00ff0477ac */ /* 0x000ea60008000a00 */
[----:B------:R-:W-:Y:S11]  /*61e0*/  ISETP.NE.AND.EX P3, PT, R139, RZ, PT, P3 ;  /* 0x000000ff8b00720c */ /* 0x000ff60003f65330 */
[----:B------:R-:W-:Y:S02]  /*61f0*/  @!UPT UIADD3 URZ, UPT, UPT, URZ, URZ, URZ ;  /* 0x000000fffffff290 */ /* 0x000fe4000fffe0ff */
[----:B------:R-:W3:Y:S01]  /*6200*/  @P3 LDC.64 R2, c[0x0][0x8a8] ;  /* 0x00022a00ff023b82 */ /* 0x000ee20000000a00 */
[----:B-1----:R-:W-:Y:S04]  /*6210*/  @P3 IMAD R0, R156, UR36, RZ ;  /* 0x000000249c003c24 */ /* 0x002fe8000f8e02ff */
[----:B---3--:R-:W-:Y:S05]  /*6220*/  @P3 IMAD.WIDE R2, R0, 0x4, R2 ;  /* 0x0000000400023825 */ /* 0x008fea00078e0202 */
[----:B--2--5:R2:W5:Y:S02]  /*6230*/  @P3 LDG.E R70, desc[UR4][R2.64] ;  /* 0x0000000402463981 */ /* 0x024564000c1e1900 */
[----:B--2---:R-:W3:Y:S02]  /*6240*/  @!P3 LDC R70, c[0x0][0x8a0] ;  /* 0x00022800ff46bb82 */ /* 0x004ee40000000800 */
.L_x_105:
[----:B-----5:R-:W-:Y:S01]  /*6250*/  FSETP.NEU.AND P4, PT, R73, RZ, PT ;  /* 0x000000ff4900720b */ /* 0x020fe20003f8d000 */
[----:B------:R-:W-:Y:S01]  /*6260*/  BSSY B1, `(.L_x_106) ;  /* 0x0000047000017945 */ /* 0x000fe20003800000 */
[----:B------:R-:W-:Y:S01]  /*6270*/  SEL R5, RZ, 0xffffffff, P2 ;  /* 0xffffffffff057807 */ /* 0x000fe20001000000 */
[----:B------:R-:W-:Y:S01]  /*6280*/  IMAD.MOV.U32 R181, RZ, RZ, 0x1 ;  /* 0x00000001ffb57424 */ /* 0x000fe200078e00ff */
[----:B------:R-:W-:Y:S01]  /*6290*/  LOP3.LUT P3, RZ, R158, 0xff, RZ, 0xc0, !PT ;  /* 0x000000ff9eff7812 */ /* 0x000fe2000786c0ff */
[----:B------:R-:W-:Y:S01]  /*62a0*/  IMAD R71, R68, 0x100, R69 ;  /* 0x0000010044477824 */ /* 0x000fe200078e0245 */
[----:B-1----:R-:W-:Y:S02]  /*62b0*/  @P1 SEL R0, RZ, 0xffffffff, P4 ;  /* 0xffffffffff001807 */ /* 0x002fe40002000000 */
[----:B------:R-:W-:Y:S02]  /*62c0*/  CS2R R154, SRZ ;  /* 0x00000000009a7805 */ /* 0x000fe4000001ff00 */
[----:B------:R-:W-:Y:S02]  /*62d0*/  LEA R3, R168, UR44, 0x3 ;  /* 0x0000002ca8037c11 */ /* 0x000fe4000f8e18ff */
[----:B------:R-:W-:Y:S02]  /*62e0*/  CS2R R152, SRZ ;  /* 0x0000000000987805 */ /* 0x000fe4000001ff00 */
[----:B------:R-:W-:Y:S02]  /*62f0*/  @P0 SEL R0, R5, R0, !P3 ;  /* 0x0000000005000207 */ /* 0x000fe40005800000 */
[----:B------:R-:W-:Y:S02]  /*6300*/  CS2R R150, SRZ ;  /* 0x0000000000967805 */ /* 0x000fe4000001ff00 */
[----:B------:R-:W-:Y:S02]  /*6310*/  LEA R163, R68, UR44, 0x3 ;  /* 0x0000002c44a37c11 */ /* 0x000fe4000f8e18ff */
[----:B------:R-:W-:Y:S02]  /*6320*/  CS2R R148, SRZ ;  /* 0x0000000000947805 */ /* 0x000fe4000001ff00 */
[----:B------:R-:W-:Y:S02]  /*6330*/  @P1 LOP3.LUT R0, R0, 0x1, RZ, 0xc0, !PT ;  /* 0x0000000100001812 */ /* 0x000fe400078ec0ff */
[----:B------:R-:W-:Y:S02]  /*6340*/  CS2R R146, SRZ ;  /* 0x0000000000927805 */ /* 0x000fe4000001ff00 */
[----:B------:R-:W-:Y:S02]  /*6350*/  SHF.L.U32 R2, R170, 0x1f, RZ ;  /* 0x0000001faa027819 */ /* 0x000fe400000006ff */
[----:B------:R-:W-:Y:S02]  /*6360*/  CS2R R144, SRZ ;  /* 0x0000000000907805 */ /* 0x000fe4000001ff00 */
[----:B------:R-:W-:Y:S02]  /*6370*/  ISETP.NE.U32.OR P6, PT, R0, 0x1, !P1 ;  /* 0x000000010000780c */ /* 0x000fe40004fc5470 */
[----:B------:R-:W-:Y:S02]  /*6380*/  CS2R R142, SRZ ;  /* 0x00000000008e7805 */ /* 0x000fe4000001ff00 */
[----:B------:R-:W-:Y:S02]  /*6390*/  PLOP3.LUT P2, PT, PT, PT, UP1, 0x80, 0x8 ;  /* 0x000000000008781c */ /* 0x000fe40003f4f018 */
[----:B------:R-:W-:Y:S02]  /*63a0*/  CS2R R140, SRZ ;  /* 0x00000000008c7805 */ /* 0x000fe4000001ff00 */
[----:B------:R-:W-:Y:S02]  /*63b0*/  SEL R0, RZ, 0xffffffff, P4 ;  /* 0xffffffffff007807 */ /* 0x000fe40002000000 */
[----:B------:R-:W-:Y:S03]  /*63c0*/  P2R R189, PR, RZ, 0x40 ;  /* 0x00000040ffbd7803 */ /* 0x000fe60000000000 */
[----:B------:R-:W-:Y:S04]  /*63d0*/  @P6 SHF.L.U32 R4, R167, 0x1f, RZ ;  /* 0x0000001fa7046819 */ /* 0x000fe800000006ff */
[----:B------:R-:W-:Y:S01]  /*63e0*/  @P2 SEL R0, R5, R0, !P3 ;  /* 0x0000000005002207 */ /* 0x000fe20005800000 */
[----:B------:R-:W1:Y:S03]  /*63f0*/  @P6 SYNCS.PHASECHK.TRANS64.TRYWAIT P1, [R3+URZ+0x40], R4 ;  /* 0x00004004030065a7 */ /* 0x000e6600080211ff */
[----:B------:R-:W-:Y:S04]  /*6400*/  LOP3.LUT R0, R0, 0x1, RZ, 0xc0, !PT ;  /* 0x0000000100007812 */ /* 0x000fe800078ec0ff */
[----:B------:R-:W-:Y:S04]  /*6410*/  ISETP.NE.U32.AND P5, PT, R0, 0x1, PT ;  /* 0x000000010000780c */ /* 0x000fe80003fa5070 */
[----:B------:R-:W-:Y:S01]  /*6420*/  P2R R182, PR, RZ, 0x20 ;  /* 0x00000020ffb67803 */ /* 0x000fe20000000000 */
[----:B------:R2:W4:Y:S01]  /*6430*/  SYNCS.PHASECHK.TRANS64.TRYWAIT P0, [R163+URZ+0xb0], R2 ;  /* 0x0000b002a30075a7 */ /* 0x00052200080011ff */
[----:B-1----:R-:W-:Y:S01]  /*6440*/  @P6 SEL R181, RZ, 0x1, !P1 ;  /* 0x00000001ffb56807 */ /* 0x002fe20004800000 */
[----:B--2---:R-:W-:Y:S06]  /*6450*/  @!P6 BRA `(.L_x_107) ;  /* 0x00000000009ce947 */ /* 0x004fec0003800000 */
[----:B------:R-:W-:Y:S01]  /*6460*/  @P5 IMAD R7, R168, 0x2000, R173 ;  /* 0x00002000a8075824 */ /* 0x000fe200078e02ad */
[----:B------:R-:W-:Y:S01]  /*6470*/  ISETP.NE.AND P1, PT, R181, RZ, PT ;  /* 0x000000ffb500720c */ /* 0x000fe20003f25270 */
[----:B------:R-:W-:Y:S01]  /*6480*/  BSSY B0, `(.L_x_108) ;  /* 0x0000010000007945 */ /* 0x000fe20003800000 */
[----:B------:R-:W-:Y:S01]  /*6490*/  CS2R R142, SRZ ;  /* 0x00000000008e7805 */ /* 0x000fe2000001ff00 */
[--C-:B------:R-:W-:Y:S01]  /*64a0*/  @P5 IMAD R6, R174, -0x10, R7.reuse ;  /* 0xfffffff0ae065824 */ /* 0x100fe200078e0207 */
[----:B------:R-:W-:Y:S01]  /*64b0*/  CS2R R140, SRZ ;  /* 0x00000000008c7805 */ /* 0x000fe2000001ff00 */
[----:B------:R-:W-:Y:S01]  /*64c0*/  @P5 IMAD R5, R172, -0x10, R7 ;  /* 0xfffffff0ac055824 */ /* 0x000fe200078e0207 */
[----:B------:R-:W-:Y:S01]  /*64d0*/  CS2R R150, SRZ ;  /* 0x0000000000967805 */ /* 0x000fe2000001ff00 */
[----:B------:R-:W-:Y:S01]  /*64e0*/  @P5 IMAD R4, R171, 0x10, R6 ;  /* 0x00000010ab045824 */ /* 0x000fe200078e0206 */
[----:B------:R-:W-:Y:S02]  /*64f0*/  CS2R R148, SRZ ;  /* 0x0000000000947805 */ /* 0x000fe4000001ff00 */
[----:B------:R-:W-:Y:S02]  /*6500*/  CS2R R146, SRZ ;  /* 0x0000000000927805 */ /* 0x000fe4000001ff00 */
[----:B------:R-:W-:Y:S02]  /*6510*/  CS2R R144, SRZ ;  /* 0x0000000000907805 */ /* 0x000fe4000001ff00 */
[----:B------:R-:W-:Y:S02]  /*6520*/  CS2R R154, SRZ ;  /* 0x00000000009a7805 */ /* 0x000fe4000001ff00 */
[----:B------:R-:W-:Y:S01]  /*6530*/  CS2R R152, SRZ ;  /* 0x0000000000987805 */ /* 0x000fe2000001ff00 */
[----:B------:R-:W-:Y:S06]  /*6540*/  @P1 BRA `(.L_x_109) ;  /* 0x00000000000c1947 */ /* 0x000fec0003800000 */
[----:B------:R-:W-:Y:S04]  /*6550*/  SHF.L.U32 R0, R167, 0x1f, RZ ;  /* 0x0000001fa7007819 */ /* 0x000fe800000006ff */
[----:B------:R-:W1:Y:S02]  /*6560*/  SYNCS.PHASECHK.TRANS64.TRYWAIT P1, [R3+URZ+0x40], R0 ;  /* 0x00004000030075a7 */ /* 0x000e6400080211ff */
[----:B-1----:R-:W-:Y:S05]  /*6570*/  @!P1 BRA `(.L_x_110) ;  /* 0x00000060008c9947 */ /* 0x002fea0003800000 */
.L_x_109:
[----:B------:R-:W-:Y:S05]  /*6580*/  BSYNC B0 ;  /* 0x0000000000007941 */ /* 0x000fea0003800000 */
.L_x_108:
[----:B------:R-:W-:Y:S01]  /*6590*/  ISETP.NE.AND P1, PT, R182, RZ, PT ;  /* 0x000000ffb600720c */ /* 0x000fe20003f25270 */
[----:B-1----:R-:W-:Y:S02]  /*65a0*/  VIADD R3, R3, 0x60 ;  /* 0x0000006003037836 */ /* 0x002fe40000000000 */
[----:B------:R-:W-:Y:S02]  /*65b0*/  IMAD.U32 R0, RZ, RZ, UR45 ;  /* 0x0000002dff007e24 */ /* 0x000fe4000f8e00ff */
[----:B------:R-:W-:Y:S03]  /*65c0*/  VIADD R168, R168, 0x1 ;  /* 0x00000001a8a87836 */ /* 0x000fe60000000000 */
[----:B------:R-:W-:Y:S05]  /*65d0*/  PRMT R0, R0, 0x654, R3 ;  /* 0x0000065400007816 */ /* 0x000fea0000000003 */
[----:B------:R1:W2:Y:S04]  /*65e0*/  @P1 LDS.128 R140, [R7] ;  /* 0x00000000078c1984 */ /* 0x0002a80000000c00 */
[----:B------:R1:W1:Y:S04]  /*65f0*/  @P1 LDS.128 R148, [R5+0x20] ;  /* 0x0000200005941984 */ /* 0x0002680000000c00 */
[----:B------:R1:W1:Y:S04]  /*6600*/  @P1 LDS.128 R144, [R6+0x10] ;  /* 0x0000100006901984 */ /* 0x0002680000000c00 */
[----:B------:R1:W1:Y:S01]  /*6610*/  @P1 LDS.128 R152, [R4+0x10] ;  /* 0x0000100004981984 */ /* 0x0002620000000c00 */
[C---:B------:R-:W-:Y:S01]  /*6620*/  ISETP.NE.AND P1, PT, R168.reuse, 0x4, PT ;  /* 0x00000004a800780c */ /* 0x040fe20003f25270 */
[----:B------:R-:W-:Y:S01]  /*6630*/  @!PT LDS RZ, [RZ] ;  /* 0x00000000fffff984 */ /* 0x000fe20000000800 */
[----:B------:R-:W-:Y:S01]  /*6640*/  @!PT LDS RZ, [RZ] ;  /* 0x00000000fffff984 */ /* 0x000fe20000000800 */
[----:B------:R-:W-:Y:S01]  /*6650*/  @!PT LDS RZ, [RZ] ;  /* 0x00000000fffff984 */ /* 0x000fe20000000800 */
[----:B------:R-:W-:Y:S01]  /*6660*/  @!PT LDS RZ, [RZ] ;  /* 0x00000000fffff984 */ /* 0x000fe20000000800 */
[----:B------:R5:W-:Y:S06]  /*6670*/  MEMBAR.ALL.CTA ;  /* 0x0000000000007992 */ /* 0x000bec0000008000 */
[----:B-----5:R-:W5:Y:S01]  /*6680*/  FENCE.VIEW.ASYNC.S ;  /* 0x00000000000073c6 */ /* 0x020f620000000000 */
[----:B------:R-:W-:Y:S01]  /*6690*/  SEL R168, R168, RZ, P1 ;  /* 0x000000ffa8a87207 */ /* 0x000fe20000800000 */
[----:B-----5:R5:W-:Y:S02]  /*66a0*/  SYNCS.ARRIVE.TRANS64.RED.A1T0 RZ, [R0+URZ], RZ ;  /* 0x000000ff00ff79a7 */ /* 0x020be400081004ff */
[----:B-----5:R-:W-:Y:S04]  /*66b0*/  SEL R0, RZ, 0x1, P1 ;  /* 0x00000001ff007807 */ /* 0x020fe80000800000 */
[----:B--2---:R-:W-:Y:S02]  /*66c0*/  LOP3.LUT R167, R167, R0, RZ, 0x3c, !PT ;  /* 0x00000000a7a77212 */ /* 0x004fe400078e3cff */
.L_x_107:
[----:B------:R-:W-:Y:S05]  /*66d0*/  BSYNC B1 ;  /* 0x0000000000017941 */ /* 0x000fea0003800000 */
.L_x_106:
[----:B------:R-:W-:Y:S04]  /*66e0*/  SHF.R.U32.HI R0, RZ, 0x15, R71 ;  /* 0x00000015ff007819 */ /* 0x000fe80000011647 */
[----:B------:R-:W-:Y:S01]  /*66f0*/  LOP3.LUT P1, RZ, R0, 0x3, R159, 0x48, !PT ;  /* 0x0000000300ff7812 */ /* 0x000fe2000782489f */
[----:B------:R-:W-:Y:S01]  /*6700*/  @!UPT UIADD3 URZ, UPT, UPT, URZ, URZ, URZ ;  /* 0x000000fffffff290 */ /* 0x000fe2000fffe0ff */
[----:B----4-:R-:W-:Y:S11]  /*6710*/  @P0 BRA `(.L_x_111) ;  /* 0x0000000000080947 */ /* 0x010ff60003800000 */
[----:B------:R-:W2:Y:S02]  /*6720*/  SYNCS.PHASECHK.TRANS64.TRYWAIT P0, [R163+URZ+0xb0], R2 ;  /* 0x0000b002a30075a7 */ /* 0x000ea400080011ff */
[----:B--2---:R-:W-:Y:S05]  /*6730*/  @!P0 BRA `(.L_x_112) ;  /* 0x0000006000308947 */ /* 0x004fea0003800000 */
.L_x_111:
[----:B------:R-:W-:Y:S04]  /*6740*/  BSSY.RECONVERGENT B6, `(.L_x_113) ;  /* 0x0000012000067945 */ /* 0x000fe80003800200 */
[----:B------:R-:W-:Y:S05]  /*6750*/  @!P1 BRA `(.L_x_114) ;  /* 0x0000000000409947 */ /* 0x000fea0003800000 */
[----:B------:R-:W1:Y:S01]  /*6760*/  LDCU.64 UR8, c[0x4][0x78] ;  /* 0x01000f00ff0877ac */ /* 0x000e620008000a00 */
[----:B------:R-:W-:Y:S01]  /*6770*/  MOV R3, 0x0 ;  /* 0x0000000000037802 */ /* 0x000fe20000000f00 */
[----:B------:R-:W-:Y:S02]  /*6780*/  HFMA2 R12, -RZ, RZ, 0, 5.9604644775390625e-08 ;  /* 0x00000001ff0c7431 */ /* 0x000fe400000001ff */
[----:B------:R-:W-:Y:S02]  /*6790*/  IMAD.MOV.U32 R8, RZ, RZ, 0x192 ;  /* 0x00000192ff087424 */ /* 0x000fe400078e00ff */
[----:B------:R-:W-:Y:S01]  /*67a0*/  IMAD.MOV.U32 R13, RZ, RZ, RZ ;  /* 0x000000ffff0d7224 */ /* 0x000fe200078e00ff */
[----:B------:R-:W4:Y:S01]  /*67b0*/  LDCU.64 UR6, c[0x4][0x80] ;  /* 0x01001000ff0677ac */ /* 0x000f220008000a00 */
[----:B--2---:R-:W2:Y:S01]  /*67c0*/  LDC.64 R2, c[0x4][R3] ;  /* 0x0100000003027b82 */ /* 0x004ea20000000a00 */
[----:B------:R-:W5:Y:S01]  /*67d0*/  LDCU.64 UR4, c[0x4][0x18] ;  /* 0x01000300ff0477ac */ /* 0x000f620008000a00 */
[----:B-1----:R-:W-:Y:S01]  /*67e0*/  MOV R5, UR9 ;  /* 0x0000000900057c02 */ /* 0x002fe20008000f00 */
[----:B------:R-:W-:Y:S01]  /*67f0*/  IMAD.U32 R4, RZ, RZ, UR8 ;  /* 0x00000008ff047e24 */ /* 0x000fe2000f8e00ff */
[----:B----4-:R-:W-:Y:S01]  /*6800*/  MOV R7, UR7 ;  /* 0x0000000700077c02 */ /* 0x010fe20008000f00 */
[----:B------:R-:W-:Y:S01]  /*6810*/  IMAD.U32 R6, RZ, RZ, UR6 ;  /* 0x00000006ff067e24 */ /* 0x000fe2000f8e00ff */
[----:B-----5:R-:W-:Y:S01]  /*6820*/  MOV R11, UR5 ;  /* 0x00000005000b7c02 */ /* 0x020fe20008000f00 */
[----:B------:R-:W-:Y:S02]  /*6830*/  IMAD.U32 R10, RZ, RZ, UR4 ;  /* 0x00000004ff0a7e24 */ /* 0x000fe4000f8e00ff */
[----:B------:R-:W-:Y:S07]  /*6840*/  LEPC R20, `(.L_x_114) ;  /* 0x000000001014794e */ /* 0x000fee0000000000 */
[----:B--23--:R-:W-:Y:S05]  /*6850*/  CALL.ABS.NOINC R2 ;  /* 0x0000000002007343 */ /* 0x00cfea0003c00000 */
.L_x_114:
[----:B------:R-:W-:Y:S05]  /*6860*/  BSYNC.RECONVERGENT B6 ;  /* 0x0000000000067941 */ /* 0x000fea0003800200 */
.L_x_113:
[-C--:B------:R-:W-:Y:S01]  /*6870*/  F2FP.F16.E5M2.UNPACK_B R74, R140.reuse ;  /* 0x0000008cff4a723e */ /* 0x080fe200020004ff */
[----:B------:R-:W-:Y:S05]  /*6880*/  WARPSYNC.ALL ;  /* 0x0000000000007948 */ /* 0x000fea0003800000 */
[----:B------:R-:W-:Y:S01]  /*6890*/  R2UR UR4, R71 ;  /* 0x00000000470472ca */ /* 0x000fe200000e0000 */
[--C-:B------:R-:W-:Y:S01]  /*68a0*/  HADD2.F32 R72, -RZ, R74.reuse.H0_H0 ;  /* 0x2000004aff487230 */ /* 0x100fe20000004100 */
[----:B------:R-:W-:Y:S01]  /*68b0*/  F2FP.F16.E5M2.UNPACK_B R76, R140.H1 ;  /* 0x0000008cff4c723e */ /* 0x000fe200030004ff */
[----:B------:R-:W-:Y:S01]  /*68c0*/  HADD2.F32 R75, -RZ, R74.H1_H1 ;  /* 0x3000004aff4b7230 */ /* 0x000fe20000004100 */
[-C--:B------:R-:W-:Y:S01]  /*68d0*/  F2FP.F16.E5M2.UNPACK_B R78, R141.reuse ;  /* 0x0000008dff4e723e */ /* 0x080fe200020004ff */
[----:B------:R-:W-:Y:S01]  /*68e0*/  BSSY.RECONVERGENT B0, `(.L_x_115) ;  /* 0x000011d000007945 */ /* 0x000fe20003800200 */
[----:B------:R-:W-:Y:S01]  /*68f0*/  F2FP.F16.E5M2.UNPACK_B R80, R141.H1 ;  /* 0x0000008dff50723e */ /* 0x000fe200030004ff */
[----:B------:R-:W-:Y:S01]  /*6900*/  HADD2.F32 R74, -RZ, R76.H0_H0 ;  /* 0x2000004cff4a7230 */ /* 0x000fe20000004100 */
[-C--:B------:R-:W-:Y:S01]  /*6910*/  F2FP.F16.E5M2.UNPACK_B R82, R142.reuse ;  /* 0x0000008eff52723e */ /* 0x080fe200020004ff */
[--C-:B------:R-:W-:Y:S01]  /*6920*/  HADD2.F32 R77, -RZ, R78.reuse.H0_H0 ;  /* 0x2000004eff4d7230 */ /* 0x100fe20000004100 */
[----:B------:R-:W-:Y:S01]  /*6930*/  F2FP.F16.E5M2.UNPACK_B R84, R142.H1 ;  /* 0x0000008eff54723e */ /* 0x000fe200030004ff */
[----:B------:R-:W-:Y:S01]  /*6940*/  HADD2.F32 R78, -RZ, R78.H1_H1 ;  /* 0x3000004eff4e7230 */ /* 0x000fe20000004100 */
[-C--:B------:R-:W-:Y:S01]  /*6950*/  F2FP.F16.E5M2.UNPACK_B R86, R143.reuse ;  /* 0x0000008fff56723e */ /* 0x080fe200020004ff */
[----:B-1----:R-:W3:Y:S01]  /*6960*/  LDTM.x64 R4, tmem[UR4] ;  /* 0x00000004000479ee */ /* 0x002ee20008340000 */
[----:B------:R-:W-:Y:S01]  /*6970*/  F2FP.F16.E5M2.UNPACK_B R88, R143.H1 ;  /* 0x0000008fff58723e */ /* 0x000fe200030004ff */
[----:B------:R-:W-:Y:S01]  /*6980*/  HADD2.F32 R76, -RZ, R76.H1_H1 ;  /* 0x3000004cff4c7230 */ /* 0x000fe20000004100 */
[-C--:B------:R-:W-:Y:S01]  /*6990*/  F2FP.F16.E5M2.UNPACK_B R90, R144.reuse ;  /* 0x00000090ff5a723e */ /* 0x080fe200020004ff */
[----:B------:R-:W-:Y:S01]  /*69a0*/  HADD2.F32 R79, -RZ, R80.H0_H0 ;  /* 0x20000050ff4f7230 */ /* 0x000fe20000004100 */
[----:B------:R-:W-:Y:S01]  /*69b0*/  F2FP.F16.E5M2.UNPACK_B R92, R144.H1 ;  /* 0x00000090ff5c723e */ /* 0x000fe200030004ff */
[--C-:B------:R-:W-:Y:S01]  /*69c0*/  HADD2.F32 R81, -RZ, R82.reuse.H0_H0 ;  /* 0x20000052ff517230 */ /* 0x100fe20000004100 */
[----:B------:R-:W-:Y:S01]  /*69d0*/  SHF.L.U32 R188, R166, 0x4, RZ ;  /* 0x00000004a6bc7819 */ /* 0x000fe200000006ff */
[----:B------:R-:W-:Y:S01]  /*69e0*/  HADD2.F32 R82, -RZ, R82.H1_H1 ;  /* 0x30000052ff527230 */ /* 0x000fe20000004100 */
[----:B------:R-:W-:Y:S01]  /*69f0*/  SHF.L.U32 R190, R165, 0x4, RZ ;  /* 0x00000004a5be7819 */ /* 0x000fe200000006ff */
[--C-:B------:R-:W-:Y:S01]  /*6a00*/  HADD2.F32 R85, -RZ, R86.reuse.H0_H0 ;  /* 0x20000056ff557230 */ /* 0x100fe20000004100 */
[C---:B------:R-:W-:Y:S01]  /*6a10*/  IADD3 R178, PT, PT, R173.reuse, R188, RZ ;  /* 0x000000bcadb27210 */ /* 0x040fe20007ffe0ff */
[----:B------:R-:W-:Y:S01]  /*6a20*/  HADD2.F32 R86, -RZ, R86.H1_H1 ;  /* 0x30000056ff567230 */ /* 0x000fe20000004100 */
[----:B------:R-:W-:Y:S01]  /*6a30*/  IADD3 R180, PT, PT, R173, R190, RZ ;  /* 0x000000beadb47210 */ /* 0x000fe20007ffe0ff */
[--C-:B------:R-:W-:Y:S01]  /*6a40*/  HADD2.F32 R89, -RZ, R90.reuse.H0_H0 ;  /* 0x2000005aff597230 */ /* 0x100fe20000004100 */
[----:B------:R-:W-:Y:S01]  /*6a50*/  SHF.L.U32 R183, R171, 0x4, RZ ;  /* 0x00000004abb77819 */ /* 0x000fe200000006ff */
[----:B------:R-:W-:Y:S01]  /*6a60*/  HADD2.F32 R90, -RZ, R90.H1_H1 ;  /* 0x3000005aff5a7230 */ /* 0x000fe20000004100 */
[----:B------:R-:W-:Y:S01]  /*6a70*/  F2FP.F16.E5M2.UNPACK_B R94, R145 ;  /* 0x00000091ff5e723e */ /* 0x000fe200020004ff */
[----:B------:R-:W-:Y:S01]  /*6a80*/  HADD2.F32 R80, -RZ, R80.H1_H1 ;  /* 0x30000050ff507230 */ /* 0x000fe20000004100 */
[----:B------:R-:W-:Y:S01]  /*6a90*/  F2FP.F16.E5M2.UNPACK_B R98, R146 ;  /* 0x00000092ff62723e */ /* 0x000fe200020004ff */
[----:B------:R-:W-:Y:S01]  /*6aa0*/  HADD2.F32 R83, -RZ, R84.H0_H0 ;  /* 0x20000054ff537230 */ /* 0x000fe20000004100 */
[----:B------:R-:W-:Y:S01]  /*6ab0*/  F2FP.F16.E5M2.UNPACK_B R102, R147 ;  /* 0x00000093ff66723e */ /* 0x000fe200020004ff */
[--C-:B------:R-:W-:Y:S01]  /*6ac0*/  HADD2.F32 R93, -RZ, R94.reuse.H0_H0 ;  /* 0x2000005eff5d7230 */ /* 0x100fe20000004100 */
[----:B------:R-:W-:Y:S01]  /*6ad0*/  F2FP.F16.E5M2.UNPACK_B R106, R148 ;  /* 0x00000094ff6a723e */ /* 0x000fe200020004ff */
[C---:B---3--:R-:W-:Y:S01]  /*6ae0*/  FMUL R0, R70.reuse, R4 ;  /* 0x0000000446007220 */ /* 0x048fe20000400000 */
[C---:B--2---:R-:W-:Y:S01]  /*6af0*/  FMUL R2, R70.reuse, R5 ;  /* 0x0000000546027220 */ /* 0x044fe20000400000 */
[C---:B------:R-:W-:Y:S01]  /*6b00*/  FMUL R4, R70.reuse, R8 ;  /* 0x0000000846047220 */ /* 0x040fe20000400000 */
[C---:B------:R-:W-:Y:S01]  /*6b10*/  FMUL R5, R70.reuse, R9 ;  /* 0x0000000946057220 */ /* 0x040fe20000400000 */
[C---:B------:R-:W-:Y:S01]  /*6b20*/  FFMA R0, R73.reuse, R72, R0 ;  /* 0x0000004849007223 */ /* 0x040fe20000000000 */
[C---:B------:R-:W-:Y:S01]  /*6b30*/  FFMA R2, R73.reuse, R75, R2 ;  /* 0x0000004b49027223 */ /* 0x040fe20000000002 */
[C---:B------:R-:W-:Y:S01]  /*6b40*/  FMUL R8, R70.reuse, R12 ;  /* 0x0000000c46087220 */ /* 0x040fe20000400000 */
[C---:B------:R-:W-:Y:S01]  /*6b50*/  FMUL R9, R70.reuse, R13 ;  /* 0x0000000d46097220 */ /* 0x040fe20000400000 */
[C---:B------:R-:W-:Y:S01]  /*6b60*/  FMUL R12, R70.reuse, R16 ;  /* 0x00000010460c7220 */ /* 0x040fe20000400000 */
[C---:B------:R-:W-:Y:S01]  /*6b70*/  FMUL R13, R70.reuse, R17 ;  /* 0x00000011460d7220 */ /* 0x040fe20000400000 */
[C---:B------:R-:W-:Y:S01]  /*6b80*/  FMUL R16, R70.reuse, R20 ;  /* 0x0000001446107220 */ /* 0x040fe20000400000 */
[C---:B------:R-:W-:Y:S01]  /*6b90*/  FMUL R17, R70.reuse, R21 ;  /* 0x0000001546117220 */ /* 0x040fe20000400000 */
[----:B------:R-:W-:Y:S02]  /*6ba0*/  HADD2.F32 R94, -RZ, R94.H1_H1 ;  /* 0x3000005eff5e7230 */ /* 0x000fe40000004100 */
[C---:B------:R-:W-:Y:S01]  /*6bb0*/  FMUL R20, R70.reuse, R24 ;  /* 0x0000001846147220 */ /* 0x040fe20000400000 */
[C---:B------:R-:W-:Y:S01]  /*6bc0*/  FMUL R21, R70.reuse, R25 ;  /* 0x0000001946157220 */ /* 0x040fe20000400000 */
[--C-:B------:R-:W-:Y:S02]  /*6bd0*/  HADD2.F32 R97, -RZ, R98.reuse.H0_H0 ;  /* 0x20000062ff617230 */ /* 0x100fe40000004100 */
[C---:B------:R-:W-:Y:S01]  /*6be0*/  FMUL R24, R70.reuse, R28 ;  /* 0x0000001c46187220 */ /* 0x040fe20000400000 */
[----:B------:R-:W-:Y:S02]  /*6bf0*/  HADD2.F32 R98, -RZ, R98.H1_H1 ;  /* 0x30000062ff627230 */ /* 0x000fe40000004100 */
[C---:B------:R-:W-:Y:S01]  /*6c00*/  FMUL R25, R70.reuse, R29 ;  /* 0x0000001d46197220 */ /* 0x040fe20000400000 */
[--C-:B------:R-:W-:Y:S02]  /*6c10*/  HADD2.F32 R101, -RZ, R102.reuse.H0_H0 ;  /* 0x20000066ff657230 */ /* 0x100fe40000004100 */
[C---:B------:R-:W-:Y:S01]  /*6c20*/  FMUL R28, R70.reuse, R32 ;  /* 0x00000020461c7220 */ /* 0x040fe20000400000 */
[----:B------:R-:W-:Y:S02]  /*6c30*/  HADD2.F32 R102, -RZ, R102.H1_H1 ;  /* 0x30000066ff667230 */ /* 0x000fe40000004100 */
[C---:B------:R-:W-:Y:S01]  /*6c40*/  FMUL R29, R70.reuse, R33 ;  /* 0x00000021461d7220 */ /* 0x040fe20000400000 */
[--C-:B------:R-:W-:Y:S02]  /*6c50*/  HADD2.F32 R105, -RZ, R106.reuse.H0_H0 ;  /* 0x2000006aff697230 */ /* 0x100fe40000004100 */
[C---:B------:R-:W-:Y:S01]  /*6c60*/  FMUL R32, R70.reuse, R36 ;  /* 0x0000002446207220 */ /* 0x040fe20000400000 */
[----:B------:R-:W-:Y:S01]  /*6c70*/  F2FP.F16.E5M2.UNPACK_B R96, R145.H1 ;  /* 0x00000091ff60723e */ /* 0x000fe200030004ff */
[----:B------:R-:W-:Y:S02]  /*6c80*/  HADD2.F32 R106, -RZ, R106.H1_H1 ;  /* 0x3000006aff6a7230 */ /* 0x000fe40000004100 */
[C---:B------:R-:W-:Y:S01]  /*6c90*/  FMUL R33, R70.reuse, R37 ;  /* 0x0000002546217220 */ /* 0x040fe20000400000 */
[C---:B------:R-:W-:Y:S01]  /*6ca0*/  FMUL R36, R70.reuse, R40 ;  /* 0x0000002846247220 */ /* 0x040fe20000400000 */
[----:B------:R-:W-:Y:S01]  /*6cb0*/  F2FP.F16.E5M2.UNPACK_B R100, R146.H1 ;  /* 0x00000092ff64723e */ /* 0x000fe200030004ff */
        /* <DEDUP_REMOVED lines=8> */
[----:B------:R-:W-:Y:S01]  /*6d40*/  F2FP.F16.E5M2.UNPACK_B R110, R149 ;  /* 0x00000095ff6e723e */ /* 0x000fe200020004ff */
[C---:B------:R-:W-:Y:S01]  /*6d50*/  FMUL R49, R70.reuse, R53 ;  /* 0x0000003546317220 */ /* 0x040fe20000400000 */
[C---:B------:R-:W-:Y:S01]  /*6d60*/  FMUL R52, R70.reuse, R56 ;  /* 0x0000003846347220 */ /* 0x040fe20000400000 */
[----:B------:R-:W-:Y:S01]  /*6d70*/  F2FP.F16.E5M2.UNPACK_B R112, R149.H1 ;  /* 0x00000095ff70723e */ /* 0x000fe200030004ff */
[C---:B------:R-:W-:Y:S01]  /*6d80*/  FMUL R53, R70.reuse, R57 ;  /* 0x0000003946357220 */ /* 0x040fe20000400000 */
[--C-:B------:R-:W-:Y:S02]  /*6d90*/  HADD2.F32 R109, -RZ, R110.reuse.H0_H0 ;  /* 0x2000006eff6d7230 */ /* 0x100fe40000004100 */
[C---:B------:R-:W-:Y:S01]  /*6da0*/  FMUL R56, R70.reuse, R60 ;  /* 0x0000003c46387220 */ /* 0x040fe20000400000 */
[----:B------:R-:W-:Y:S01]  /*6db0*/  F2FP.F16.E5M2.UNPACK_B R114, R150 ;  /* 0x00000096ff72723e */ /* 0x000fe200020004ff */
[----:B------:R-:W-:Y:S02]  /*6dc0*/  HADD2.F32 R110, -RZ, R110.H1_H1 ;  /* 0x3000006eff6e7230 */ /* 0x000fe40000004100 */
[C---:B------:R-:W-:Y:S01]  /*6dd0*/  FMUL R57, R70.reuse, R61 ;  /* 0x0000003d46397220 */ /* 0x040fe20000400000 */
[C---:B------:R-:W-:Y:S01]  /*6de0*/  FMUL R60, R70.reuse, R64 ;  /* 0x00000040463c7220 */ /* 0x040fe20000400000 */
[----:B------:R-:W-:Y:S01]  /*6df0*/  F2FP.F16.E5M2.UNPACK_B R116, R150.H1 ;  /* 0x00000096ff74723e */ /* 0x000fe200030004ff */
[--C-:B------:R-:W-:Y:S02]  /*6e00*/  HADD2.F32 R113, -RZ, R114.reuse.H0_H0 ;  /* 0x20000072ff717230 */ /* 0x100fe40000004100 */
[C---:B------:R-:W-:Y:S01]  /*6e10*/  FMUL R61, R70.reuse, R65 ;  /* 0x00000041463d7220 */ /* 0x040fe20000400000 */
[----:B------:R-:W-:Y:S02]  /*6e20*/  HADD2.F32 R114, -RZ, R114.H1_H1 ;  /* 0x30000072ff727230 */ /* 0x000fe40000004100 */
[C---:B------:R-:W-:Y:S01]  /*6e30*/  FMUL R3, R70.reuse, R6 ;  /* 0x0000000646037220 */ /* 0x040fe20000400000 */
[----:B------:R-:W-:Y:S01]  /*6e40*/  F2FP.F16.E5M2.UNPACK_B R118, R151 ;  /* 0x00000097ff76723e */ /* 0x000fe200020004ff */
[C---:B------:R-:W-:Y:S01]  /*6e50*/  FMUL R7, R70.reuse, R7 ;  /* 0x0000000746077220 */ /* 0x040fe20000400000 */
[C---:B------:R-:W-:Y:S01]  /*6e60*/  FMUL R6, R70.reuse, R10 ;  /* 0x0000000a46067220 */ /* 0x040fe20000400000 */
[----:B------:R-:W-:Y:S01]  /*6e70*/  F2FP.F16.E5M2.UNPACK_B R120, R151.H1 ;  /* 0x00000097ff78723e */ /* 0x000fe200030004ff */
[C---:B------:R-:W-:Y:S01]  /*6e80*/  FFMA R3, R73.reuse, R74, R3 ;  /* 0x0000004a49037223 */ /* 0x040fe20000000003 */
[C---:B------:R-:W-:Y:S01]  /*6e90*/  FFMA R7, R73.reuse, R76, R7 ;  /* 0x0000004c49077223 */ /* 0x040fe20000000007 */
[----:B------:R-:W-:Y:S01]  /*6ea0*/  F2FP.F16.E5M2.UNPACK_B R122, R152 ;  /* 0x00000098ff7a723e */ /* 0x000fe200020004ff */
[C---:B------:R-:W-:Y:S01]  /*6eb0*/  FFMA R4, R73.reuse, R77, R4 ;  /* 0x0000004d49047223 */ /* 0x040fe20000000004 */
[C---:B------:R-:W-:Y:S01]  /*6ec0*/  FFMA R5, R73.reuse, R78, R5 ;  /* 0x0000004e49057223 */ /* 0x040fe20000000005 */
[----:B------:R-:W-:Y:S01]  /*6ed0*/  F2FP.F16.E5M2.UNPACK_B R124, R152.H1 ;  /* 0x00000098ff7c723e */ /* 0x000fe200030004ff */
[----:B------:R-:W-:Y:S01]  /*6ee0*/  FFMA R6, R73, R79, R6 ;  /* 0x0000004f49067223 */ /* 0x000fe20000000006 */
[----:B------:R-:W-:Y:S01]  /*6ef0*/  F2FP.SATFINITE.E5M2.F32.PACK_AB_MERGE_C R179, R7, R3, RZ ;  /* 0x0000000307b3723e */ /* 0x000fe200048060ff */
[--C-:B------:R-:W-:Y:S02]  /*6f00*/  HADD2.F32 R117, -RZ, R118.reuse.H0_H0 ;  /* 0x20000076ff757230 */ /* 0x100fe40000004100 */
[----:B------:R-:W-:Y:S01]  /*6f10*/  FMUL R11, R70, R11 ;  /* 0x0000000b460b7220 */ /* 0x000fe20000400000 */
[----:B------:R-:W-:Y:S01]  /*6f20*/  HADD2.F32 R118, -RZ, R118.H1_H1 ;  /* 0x30000076ff767230 */ /* 0x000fe20000004100 */
[----:B------:R-:W-:Y:S01]  /*6f30*/  F2FP.SATFINITE.E5M2.F32.PACK_AB_MERGE_C R184, R2, R0, R179 ;  /* 0x0000000002b8723e */ /* 0x000fe200048060b3 */
[--C-:B------:R-:W-:Y:S01]  /*6f40*/  HADD2.F32 R121, -RZ, R122.reuse.H0_H0 ;  /* 0x2000007aff797230 */ /* 0x100fe20000004100 */
[----:B------:R-:W-:Y:S01]  /*6f50*/  IADD3 R179, PT, PT, R183, R178, RZ ;  /* 0x000000b2b7b37210 */ /* 0x000fe20007ffe0ff */
[C---:B------:R-:W-:Y:S01]  /*6f60*/  FFMA R11, R73.reuse, R80, R11 ;  /* 0x00000050490b7223 */ /* 0x040fe2000000000b */
[C---:B------:R-:W-:Y:S01]  /*6f70*/  FFMA R8, R73.reuse, R81, R8 ;  /* 0x0000005149087223 */ /* 0x040fe20000000008 */
[----:B------:R-:W-:Y:S01]  /*6f80*/  FFMA R9, R73, R82, R9 ;  /* 0x0000005249097223 */ /* 0x000fe20000000009 */
[----:B------:R-:W-:Y:S02]  /*6f90*/  HADD2.F32 R122, -RZ, R122.H1_H1 ;  /* 0x3000007aff7a7230 */ /* 0x000fe40000004100 */
[C---:B------:R-:W-:Y:S01]  /*6fa0*/  FMUL R10, R70.reuse, R14 ;  /* 0x0000000e460a7220 */ /* 0x040fe20000400000 */
[----:B------:R-:W-:Y:S01]  /*6fb0*/  HADD2.F32 R84, -RZ, R84.H1_H1 ;  /* 0x30000054ff547230 */ /* 0x000fe20000004100 */
[----:B------:R-:W-:Y:S01]  /*6fc0*/  F2FP.SATFINITE.E5M2.F32.PACK_AB_MERGE_C R185, R11, R6, RZ ;  /* 0x000000060bb9723e */ /* 0x000fe200048060ff */
[C---:B------:R-:W-:Y:S01]  /*6fd0*/  FMUL R15, R70.reuse, R15 ;  /* 0x0000000f460f7220 */ /* 0x040fe20000400000 */
[--C-:B------:R-:W-:Y:S02]  /*6fe0*/  HADD2.F32 R87, -RZ, R88.reuse.H0_H0 ;  /* 0x20000058ff577230 */ /* 0x100fe40000004100 */
[----:B------:R-:W-:Y:S01]  /*6ff0*/  FFMA R10, R73, R83, R10 ;  /* 0x00000053490a7223 */ /* 0x000fe2000000000a */
[----:B------:R-:W-:Y:S01]  /*7000*/  F2FP.SATFINITE.E5M2.F32.PACK_AB_MERGE_C R185, R5, R4, R185 ;  /* 0x0000000405b9723e */ /* 0x000fe200048060b9 */
[C---:B------:R-:W-:Y:S01]  /*7010*/  FFMA R15, R73.reuse, R84, R15 ;  /* 0x00000054490f7223 */ /* 0x040fe2000000000f */
[C---:B------:R-:W-:Y:S01]  /*7020*/  FFMA R12, R73.reuse, R85, R12 ;  /* 0x00000055490c7223 */ /* 0x040fe2000000000c */
[----:B------:R-:W-:Y:S01]  /*7030*/  FFMA R13, R73, R86, R13 ;  /* 0x00000056490d7223 */ /* 0x000fe2000000000d */
[----:B------:R-:W-:Y:S02]  /*7040*/  HADD2.F32 R88, -RZ, R88.H1_H1 ;  /* 0x30000058ff587230 */ /* 0x000fe40000004100 */
[C---:B------:R-:W-:Y:S01]  /*7050*/  FMUL R14, R70.reuse, R18 ;  /* 0x00000012460e7220 */ /* 0x040fe20000400000 */
[----:B------:R-:W-:Y:S01]  /*7060*/  F2FP.F16.E5M2.UNPACK_B R126, R153 ;  /* 0x00000099ff7e723e */ /* 0x000fe200020004ff */
[C---:B------:R-:W-:Y:S01]  /*7070*/  FMUL R19, R70.reuse, R19 ;  /* 0x0000001346137220 */ /* 0x040fe20000400000 */
[----:B------:R-:W-:Y:S01]  /*7080*/  HADD2.F32 R91, -RZ, R92.H0_H0 ;  /* 0x2000005cff5b7230 */ /* 0x000fe20000004100 */
[----:B------:R-:W-:Y:S01]  /*7090*/  F2FP.SATFINITE.E5M2.F32.PACK_AB_MERGE_C R186, R15, R10, RZ ;  /* 0x0000000a0fba723e */ /* 0x000fe200048060ff */
[C---:B------:R-:W-:Y:S01]  /*70a0*/  FFMA R14, R73.reuse, R87, R14 ;  /* 0x00000057490e7223 */ /* 0x040fe2000000000e */
[C---:B------:R-:W-:Y:S01]  /*70b0*/  FFMA R19, R73.reuse, R88, R19 ;  /* 0x0000005849137223 */ /* 0x040fe20000000013 */
[C---:B------:R-:W-:Y:S01]  /*70c0*/  FFMA R16, R73.reuse, R89, R16 ;  /* 0x0000005949107223 */ /* 0x040fe20000000010 */
[----:B------:R-:W-:Y:S01]  /*70d0*/  F2FP.F16.E5M2.UNPACK_B R128, R153.H1 ;  /* 0x00000099ff80723e */ /* 0x000fe200030004ff */
[----:B------:R-:W-:Y:S01]  /*70e0*/  FFMA R17, R73, R90, R17 ;  /* 0x0000005a49117223 */ /* 0x000fe20000000011 */
[----:B------:R-:W-:Y:S01]  /*70f0*/  F2FP.SATFINITE.E5M2.F32.PACK_AB_MERGE_C R186, R9, R8, R186 ;  /* 0x0000000809ba723e */ /* 0x000fe200048060ba */
[--C-:B------:R-:W-:Y:S01]  /*7100*/  HADD2.F32 R125, -RZ, R126.reuse.H0_H0 ;  /* 0x2000007eff7d7230 */ /* 0x100fe20000004100 */
[----:B------:R-:W-:Y:S01]  /*7110*/  F2FP.SATFINITE.E5M2.F32.PACK_AB_MERGE_C R187, R19, R14, RZ ;  /* 0x0000000e13bb723e */ /* 0x000fe200048060ff */
[----:B------:R-:W-:Y:S02]  /*7120*/  HADD2.F32 R126, -RZ, R126.H1_H1 ;  /* 0x3000007eff7e7230 */ /* 0x000fe40000004100 */
[C---:B------:R-:W-:Y:S01]  /*7130*/  FMUL R18, R70.reuse, R22 ;  /* 0x0000001646127220 */ /* 0x040fe20000400000 */
[----:B------:R-:W-:Y:S01]  /*7140*/  HADD2.F32 R92, -RZ, R92.H1_H1 ;  /* 0x3000005cff5c7230 */ /* 0x000fe20000004100 */
[----:B------:R-:W-:Y:S01]  /*7150*/  F2FP.SATFINITE.E5M2.F32.PACK_AB_MERGE_C R187, R13, R12, R187 ;  /* 0x0000000c0dbb723e */ /* 0x000fe200048060bb */
[C---:B------:R-:W-:Y:S01]  /*7160*/  FMUL R23, R70.reuse, R23 ;  /* 0x0000001746177220 */ /* 0x040fe20000400000 */
[--C-:B------:R-:W-:Y:S02]  /*7170*/  HADD2.F32 R95, -RZ, R96.reuse.H0_H0 ;  /* 0x20000060ff5f7230 */ /* 0x100fe40000004100 */
[C---:B------:R-:W-:Y:S01]  /*7180*/  FFMA R18, R73.reuse, R91, R18 ;  /* 0x0000005b49127223 */ /* 0x040fe20000000012 */
[----:B------:R-:W-:Y:S01]  /*7190*/  HADD2.F32 R96, -RZ, R96.H1_H1 ;  /* 0x30000060ff607230 */ /* 0x000fe20000004100 */
[----:B------:R1:W-:Y:S01]  /*71a0*/  STS.128 [R137+UR44+0x8200], R184 ;  /* 0x008200b889007988 */ /* 0x0003e20008000c2c */
[C---:B------:R-:W-:Y:S01]  /*71b0*/  FFMA R23, R73.reuse, R92, R23 ;  /* 0x0000005c49177223 */ /* 0x040fe20000000017 */
[C---:B------:R-:W-:Y:S01]  /*71c0*/  FFMA R20, R73.reuse, R93, R20 ;  /* 0x0000005d49147223 */ /* 0x040fe20000000014 */
[----:B------:R-:W-:Y:S01]  /*71d0*/  FFMA R21, R73, R94, R21 ;  /* 0x0000005e49157223 */ /* 0x000fe20000000015 */
        /* <DEDUP_REMOVED lines=20> */
[----:B------:R-:W-:Y:S02]  /*7320*/  HADD2.F32 R104, -RZ, R104.H1_H1 ;  /* 0x30000068ff687230 */ /* 0x000fe40000004100 */
        /* <DEDUP_REMOVED lines=24> */
[----:B------:R1:W-:Y:S01]  /*74b0*/  STS.128 [R178+0x8010], R192 ;  /* 0x008010c0b2007388 */ /* 0x0003e20000000c00 */
[C---:B------:R-:W-:Y:S01]  /*74c0*/  FFMA R39, R73.reuse, R108, R39 ;  /* 0x0000006c49277223 */ /* 0x040fe20000000027 */
[C---:B------:R-:W-:Y:S01]  /*74d0*/  FFMA R36, R73.reuse, R109, R36 ;  /* 0x0000006d49247223 */ /* 0x040fe20000000024 */
[----:B------:R-:W-:Y:S01]  /*74e0*/  FFMA R37, R73, R110, R37 ;  /* 0x0000006e49257223 */ /* 0x000fe20000000025 */
[----:B------:R-:W-:Y:S01]  /*74f0*/  FMUL R38, R70, R42 ;  /* 0x0000002a46267220 */ /* 0x000fe20000400000 */
[----:B------:R-:W-:Y:S01]  /*7500*/  ISETP.NE.AND P0, PT, R176, RZ, PT ;  /* 0x000000ffb000720c */ /* 0x000fe20003f05270 */
[C---:B------:R-:W-:Y:S01]  /*7510*/  FMUL R43, R70.reuse, R43 ;  /* 0x0000002b462b7220 */ /* 0x040fe20000400000 */
[--C-:B------:R-:W-:Y:S01]  /*7520*/  HADD2.F32 R115, -RZ, R116.reuse.H0_H0 ;  /* 0x20000074ff737230 */ /* 0x100fe20000004100 */
[----:B------:R-:W-:Y:S01]  /*7530*/  F2FP.SATFINITE.E5M2.F32.PACK_AB_MERGE_C R196, R39, R34, RZ ;  /* 0x0000002227c4723e */ /* 0x000fe200048060ff */
[C---:B------:R-:W-:Y:S01]  /*7540*/  FFMA R38, R73.reuse, R111, R38 ;  /* 0x0000006f49267223 */ /* 0x040fe20000000026 */
[C---:B------:R-:W-:Y:S01]  /*7550*/  FFMA R43, R73.reuse, R112, R43 ;  /* 0x00000070492b7223 */ /* 0x040fe2000000002b */
[----:B------:R-:W-:Y:S01]  /*7560*/  FFMA R40, R73, R113, R40 ;  /* 0x0000007149287223 */ /* 0x000fe20000000028 */
[----:B------:R-:W-:Y:S01]  /*7570*/  F2FP.SATFINITE.E5M2.F32.PACK_AB_MERGE_C R196, R33, R32, R196 ;  /* 0x0000002021c4723e */ /* 0x000fe200048060c4 */
[----:B------:R-:W-:Y:S01]  /*7580*/  FFMA R41, R73, R114, R41 ;  /* 0x0000007249297223 */ /* 0x000fe20000000029 */
[----:B------:R-:W-:Y:S01]  /*7590*/  HADD2.F32 R116, -RZ, R116.H1_H1 ;  /* 0x30000074ff747230 */ /* 0x000fe20000004100 */
[----:B------:R-:W-:Y:S01]  /*75a0*/  F2FP.SATFINITE.E5M2.F32.PACK_AB_MERGE_C R197, R43, R38, RZ ;  /* 0x000000262bc5723e */ /* 0x000fe200048060ff */
[C---:B------:R-:W-:Y:S01]  /*75b0*/  FMUL R42, R70.reuse, R46 ;  /* 0x0000002e462a7220 */ /* 0x040fe20000400000 */
[C---:B------:R-:W-:Y:S01]  /*75c0*/  FMUL R47, R70.reuse, R47 ;  /* 0x0000002f462f7220 */ /* 0x040fe20000400000 */
[--C-:B------:R-:W-:Y:S01]  /*75d0*/  HADD2.F32 R119, -RZ, R120.reuse.H0_H0 ;  /* 0x20000078ff777230 */ /* 0x100fe20000004100 */
[----:B------:R-:W-:Y:S01]  /*75e0*/  F2FP.SATFINITE.E5M2.F32.PACK_AB_MERGE_C R197, R37, R36, R197 ;  /* 0x0000002425c5723e */ /* 0x000fe200048060c5 */
[C---:B------:R-:W-:Y:S01]  /*75f0*/  FFMA R42, R73.reuse, R115, R42 ;  /* 0x00000073492a7223 */ /* 0x040fe2000000002a */
[C---:B------:R-:W-:Y:S01]  /*7600*/  FFMA R47, R73.reuse, R116, R47 ;  /* 0x00000074492f7223 */ /* 0x040fe2000000002f */
[----:B------:R-:W-:Y:S01]  /*7610*/  FFMA R44, R73, R117, R44 ;  /* 0x00000075492c7223 */ /* 0x000fe2000000002c */
[----:B------:R-:W-:Y:S01]  /*7620*/  ISETP.NE.AND P6, PT, R189, RZ, PT ;  /* 0x000000ffbd00720c */ /* 0x000fe20003fc5270 */
[----:B------:R-:W-:Y:S01]  /*7630*/  FFMA R45, R73, R118, R45 ;  /* 0x00000076492d7223 */ /* 0x000fe2000000002d */
[----:B------:R-:W-:Y:S01]  /*7640*/  HADD2.F32 R120, -RZ, R120.H1_H1 ;  /* 0x30000078ff787230 */ /* 0x000fe20000004100 */
[----:B------:R-:W-:Y:S01]  /*7650*/  F2FP.SATFINITE.E5M2.F32.PACK_AB_MERGE_C R198, R47, R42, RZ ;  /* 0x0000002a2fc6723e */ /* 0x000fe200048060ff */
[C---:B------:R-:W-:Y:S01]  /*7660*/  FMUL R46, R70.reuse, R50 ;  /* 0x00000032462e7220 */ /* 0x040fe20000400000 */
[C---:B------:R-:W-:Y:S01]  /*7670*/  FMUL R51, R70.reuse, R51 ;  /* 0x0000003346337220 */ /* 0x040fe20000400000 */
[--C-:B------:R-:W-:Y:S02]  /*7680*/  HADD2.F32 R123, -RZ, R124.reuse.H0_H0 ;  /* 0x2000007cff7b7230 */ /* 0x100fe40000004100 */
[C---:B------:R-:W-:Y:S01]  /*7690*/  FMUL R50, R70.reuse, R54 ;  /* 0x0000003646327220 */ /* 0x040fe20000400000 */
[C---:B------:R-:W-:Y:S01]  /*76a0*/  FFMA R46, R73.reuse, R119, R46 ;  /* 0x00000077492e7223 */ /* 0x040fe2000000002e */
[----:B------:R-:W-:Y:S02]  /*76b0*/  HADD2.F32 R124, -RZ, R124.H1_H1 ;  /* 0x3000007cff7c7230 */ /* 0x000fe40000004100 */
[C---:B------:R-:W-:Y:S01]  /*76c0*/  FFMA R51, R73.reuse, R120, R51 ;  /* 0x0000007849337223 */ /* 0x040fe20000000033 */
[C---:B------:R-:W-:Y:S01]  /*76d0*/  FMUL R55, R70.reuse, R55 ;  /* 0x0000003746377220 */ /* 0x040fe20000400000 */
[C---:B------:R-:W-:Y:S01]  /*76e0*/  FFMA R48, R73.reuse, R121, R48 ;  /* 0x0000007949307223 */ /* 0x040fe20000000030 */
[C---:B------:R-:W-:Y:S01]  /*76f0*/  FFMA R49, R73.reuse, R122, R49 ;  /* 0x0000007a49317223 */ /* 0x040fe20000000031 */
[--C-:B------:R-:W-:Y:S02]  /*7700*/  HADD2.F32 R127, -RZ, R128.reuse.H0_H0 ;  /* 0x20000080ff7f7230 */ /* 0x100fe40000004100 */
[C---:B------:R-:W-:Y:S01]  /*7710*/  FFMA R50, R73.reuse, R123, R50 ;  /* 0x0000007b49327223 */ /* 0x040fe20000000032 */
[----:B------:R-:W-:Y:S02]  /*7720*/  HADD2.F32 R128, -RZ, R128.H1_H1 ;  /* 0x30000080ff807230 */ /* 0x000fe40000004100 */
[C---:B------:R-:W-:Y:S01]  /*7730*/  FMUL R54, R70.reuse, R58 ;  /* 0x0000003a46367220 */ /* 0x040fe20000400000 */
        /* <DEDUP_REMOVED lines=16> */
[----:B------:R-:W-:Y:S01]  /*7840*/  FFMA R63, R73, R132, R63 ;  /* 0x00000084493f7223 */ /* 0x000fe2000000003f */
[----:B------:R-:W-:Y:S01]  /*7850*/  FMUL R67, R70, R67 ;  /* 0x0000004346437220 */ /* 0x000fe20000400000 */
[----:B------:R-:W-:Y:S01]  /*7860*/  F2FP.SATFINITE.E5M2.F32.PACK_AB_MERGE_C R199, R51, R46, RZ ;  /* 0x0000002e33c7723e */ /* 0x000fe200048060ff */
[C---:B------:R-:W-:Y:S01]  /*7870*/  FFMA R60, R73.reuse, R133, R60 ;  /* 0x00000085493c7223 */ /* 0x040fe2000000003c */
[C---:B------:R-:W-:Y:S01]  /*7880*/  FFMA R61, R73.reuse, R134, R61 ;  /* 0x00000086493d7223 */ /* 0x040fe2000000003d */
[C---:B------:R-:W-:Y:S01]  /*7890*/  FFMA R62, R73.reuse, R135, R62 ;  /* 0x00000087493e7223 */ /* 0x040fe2000000003e */
[----:B------:R-:W-:Y:S01]  /*78a0*/  FFMA R67, R73, R136, R67 ;  /* 0x0000008849437223 */ /* 0x000fe20000000043 */
[----:B------:R-:W-:Y:S02]  /*78b0*/  F2FP.SATFINITE.E5M2.F32.PACK_AB_MERGE_C R198, R41, R40, R198 ;  /* 0x0000002829c6723e */ /* 0x000fe400048060c6 */
[----:B------:R-:W-:Y:S02]  /*78c0*/  F2FP.SATFINITE.E5M2.F32.PACK_AB_MERGE_C R199, R45, R44, R199 ;  /* 0x0000002c2dc7723e */ /* 0x000fe400048060c7 */
[----:B------:R-:W-:Y:S02]  /*78d0*/  F2FP.SATFINITE.E5M2.F32.PACK_AB_MERGE_C R200, R55, R50, RZ ;  /* 0x0000003237c8723e */ /* 0x000fe400048060ff */
[----:B------:R-:W-:Y:S01]  /*78e0*/  F2FP.SATFINITE.E5M2.F32.PACK_AB_MERGE_C R201, R59, R54, RZ ;  /* 0x000000363bc9723e */ /* 0x000fe200048060ff */
[----:B------:R1:W-:Y:S01]  /*78f0*/  STS.128 [R180+0x8020], R196 ;  /* 0x008020c4b4007388 */ /* 0x0003e20000000c00 */
[----:B------:R-:W-:Y:S02]  /*7900*/  F2FP.SATFINITE.E5M2.F32.PACK_AB_MERGE_C R202, R63, R58, RZ ;  /* 0x0000003a3fca723e */ /* 0x000fe400048060ff */
[----:B------:R-:W-:Y:S02]  /*7910*/  F2FP.SATFINITE.E5M2.F32.PACK_AB_MERGE_C R203, R67, R62, RZ ;  /* 0x0000003e43cb723e */ /* 0x000fe400048060ff */
[----:B------:R-:W-:Y:S02]  /*7920*/  F2FP.SATFINITE.E5M2.F32.PACK_AB_MERGE_C R200, R49, R48, R200 ;  /* 0x0000003031c8723e */ /* 0x000fe400048060c8 */
[----:B------:R-:W-:Y:S02]  /*7930*/  F2FP.SATFINITE.E5M2.F32.PACK_AB_MERGE_C R201, R53, R52, R201 ;  /* 0x0000003435c9723e */ /* 0x000fe400048060c9 */
[----:B------:R-:W-:Y:S02]  /*7940*/  F2FP.SATFINITE.E5M2.F32.PACK_AB_MERGE_C R202, R57, R56, R202 ;  /* 0x0000003839ca723e */ /* 0x000fe400048060ca */
[----:B------:R-:W-:Y:S02]  /*7950*/  F2FP.SATFINITE.E5M2.F32.PACK_AB_MERGE_C R203, R61, R60, R203 ;  /* 0x0000003c3dcb723e */ /* 0x000fe400048060cb */
[----:B------:R-:W-:Y:S02]  /*7960*/  LEA R191, R168, UR44, 0x3 ;  /* 0x0000002ca8bf7c11 */ /* 0x000fe4000f8e18ff */
[----:B------:R-:W-:Y:S01]  /*7970*/  @P6 SHF.L.U32 R204, R167, 0x1f, RZ ;  /* 0x0000001fa7cc6819 */ /* 0x000fe200000006ff */
[----:B------:R1:W-:Y:S01]  /*7980*/  STS.128 [R179+0x8010], R200 ;  /* 0x008010c8b3007388 */ /* 0x0003e20000000c00 */
[----:B------:R-:W-:Y:S01]  /*7990*/  @!PT LDS RZ, [RZ] ;  /* 0x00000000fffff984 */ /* 0x000fe20000000800 */
[----:B------:R-:W-:Y:S01]  /*79a0*/  @!PT LDS RZ, [RZ] ;  /* 0x00000000fffff984 */ /* 0x000fe20000000800 */
[----:B------:R-:W-:Y:S01]  /*79b0*/  @!PT LDS RZ, [RZ] ;  /* 0x00000000fffff984 */ /* 0x000fe20000000800 */
[----:B------:R-:W-:Y:S01]  /*79c0*/  @!PT LDS RZ, [RZ] ;  /* 0x00000000fffff984 */ /* 0x000fe20000000800 */
[----:B------:R2:W-:Y:S07]  /*79d0*/  MEMBAR.ALL.CTA ;  /* 0x0000000000007992 */ /* 0x0005ee0000008000 */
[----:B--2---:R-:W2:Y:S02]  /*79e0*/  FENCE.VIEW.ASYNC.S ;  /* 0x00000000000073c6 */ /* 0x004ea40000000000 */
[----:B--2---:R-:W-:Y:S06]  /*79f0*/  BAR.SYNC.DEFER_BLOCKING 0x1, 0x80 ;  /* 0x0042000000007b1d */ /* 0x004fec0000010000 */
[----:B------:R-:W-:Y:S05]  /*7a00*/  @P0 BRA `(.L_x_116) ;  /* 0x0000000000280947 */ /* 0x000fea0003800000 */
[----:B------:R-:W-:Y:S01]  /*7a10*/  UIADD3 UR4, UPT, UPT, UR44, 0x8200, URZ ;  /* 0x000082002c047890 */ /* 0x000fe2000fffe0ff */
[----:B------:R-:W-:Y:S05]  /*7a20*/  UMOV UR51, UR36 ;  /* 0x0000002400337c82 */ /* 0x000fea0008000000 */
[----:B------:R-:W-:Y:S01]  /*7a30*/  MOV R175, UR4 ;  /* 0x0000000400af7c02 */ /* 0x000fe20008000f00 */
[----:B------:R-:W-:Y:S03]  /*7a40*/  UIADD3 UR4, UP0, UPT, UR62, 0x680, URZ ;  /* 0x000006803e047890 */ /* 0x000fe6000ff1e0ff */
[----:B------:R-:W-:Y:S01]  /*7a50*/  R2UR UR48, R175 ;  /* 0x00000000af3072ca */ /* 0x000fe200000e0000 */
[----:B------:R-:W-:Y:S11]  /*7a60*/  UIADD3.X UR5, UPT, UPT, URZ, UR63, URZ, UP0, !UPT ;  /* 0x0000003fff057290 */ /* 0x000ff600087fe4ff */
[----:B------:R-:W-:Y:S01]  /*7a70*/  @!UPT UIADD3 URZ, UPT, UPT, URZ, URZ, URZ ;  /* 0x000000fffffff290 */ /* 0x000fe2000fffe0ff */
[----:B------:R2:W-:Y:S01]  /*7a80*/  UTMASTG.3D [UR48], [UR4] ;  /* 0x00000030040073b5 */ /* 0x0005e20008010000 */
[----:B------:R0:W-:Y:S01]  /*7a90*/  UTMACMDFLUSH ;  /* 0x00000000000079b7 */ /* 0x0001e20000000000 */
[----:B--2---:R-:W-:Y:S04]  /*7aa0*/  DEPBAR.LE SB0, 0x1 ;  /* 0x000080400000791a */ /* 0x004fe80000000000 */
.L_x_116:
[----:B------:R-:W-:Y:S05]  /*7ab0*/  BSYNC.RECONVERGENT B0 ;  /* 0x0000000000007941 */ /* 0x000fea0003800200 */
.L_x_115:
[----:B------:R-:W-:Y:S06]  /*7ac0*/  BAR.SYNC.DEFER_BLOCKING 0x1, 0x80 ;  /* 0x0042000000007b1d */ /* 0x000fec0000010000 */
[----:B------:R-:W2:Y:S01]  /*7ad0*/  @P6 SYNCS.PHASECHK.TRANS64.TRYWAIT P0, [R191+URZ+0x40], R204 ;  /* 0x000040ccbf0065a7 */ /* 0x000ea200080011ff */
[----:B------:R-:W-:Y:S01]  /*7ae0*/  BSSY B1, `(.L_x_117) ;  /* 0x0000023000017945 */ /* 0x000fe20003800000 */
[----:B--2---:R-:W-:Y:S03]  /*7af0*/  @P6 SEL R181, RZ, 0x1, !P0 ;  /* 0x00000001ffb56807 */ /* 0x004fe60004000000 */
[----:B------:R-:W-:Y:S05]  /*7b00*/  @!P6 BRA `(.L_x_118) ;  /* 0x000000000080e947 */ /* 0x000fea0003800000 */
[----:B------:R-:W-:Y:S01]  /*7b10*/  ISETP.NE.AND P1, PT, R182, RZ, PT ;  /* 0x000000ffb600720c */ /* 0x000fe20003f25270 */
[----:B------:R-:W-:Y:S01]  /*7b20*/  BSSY B0, `(.L_x_119) ;  /* 0x000000a000007945 */ /* 0x000fe20003800000 */
[----:B------:R-:W-:Y:S11]  /*7b30*/  ISETP.NE.AND P0, PT, R181, RZ, PT ;  /* 0x000000ffb500720c */ /* 0x000ff60003f05270 */
[----:B------:R-:W-:Y:S04]  /*7b40*/  @P1 IMAD R3, R168, 0x2000, R173 ;  /* 0x00002000a8031824 */ /* 0x000fe800078e02ad */
[C---:B------:R-:W-:Y:S01]  /*7b50*/  @P1 IMAD.IADD R6, R3.reuse, 0x1, R188 ;  /* 0x0000000103061824 */ /* 0x040fe200078e02bc */
[----:B------:R-:W-:Y:S03]  /*7b60*/  @P1 IADD3 R4, PT, PT, R3, R190, RZ ;  /* 0x000000be03041210 */ /* 0x000fe60007ffe0ff */
[----:B------:R-:W-:Y:S01]  /*7b70*/  @P1 IMAD.IADD R2, R183, 0x1, R6 ;  /* 0x00000001b7021824 */ /* 0x000fe200078e0206 */
[----:B------:R-:W-:Y:S06]  /*7b80*/  @P0 BRA `(.L_x_120) ;  /* 0x00000000000c0947 */ /* 0x000fec0003800000 */
[----:B------:R-:W-:Y:S04]  /*7b90*/  SHF.L.U32 R0, R167, 0x1f, RZ ;  /* 0x0000001fa7007819 */ /* 0x000fe800000006ff */
[----:B------:R-:W2:Y:S02]  /*7ba0*/  SYNCS.PHASECHK.TRANS64.TRYWAIT P0, [R191+URZ+0x40], R0 ;  /* 0x00004000bf0075a7 */ /* 0x000ea400080011ff */
[----:B--2---:R-:W-:Y:S05]  /*7bb0*/  @!P0 BRA `(.L_x_121) ;  /* 0x0000004c00248947 */ /* 0x004fea0003800000 */
.L_x_120:
[----:B------:R-:W-:Y:S05]  /*7bc0*/  BSYNC B0 ;  /* 0x0000000000007941 */ /* 0x000fea0003800000 */
.L_x_119:
[----:B------:R-:W-:Y:S01]  /*7bd0*/  ISETP.NE.AND P0, PT, R182, RZ, PT ;  /* 0x000000ffb600720c */ /* 0x000fe20003f05270 */
[----:B--2---:R-:W-:Y:S02]  /*7be0*/  VIADD R191, R191, 0x60 ;  /* 0x00000060bfbf7836 */ /* 0x004fe40000000000 */
[----:B------:R-:W-:Y:S02]  /*7bf0*/  IMAD.U32 R0, RZ, RZ, UR45 ;  /* 0x0000002dff007e24 */ /* 0x000fe4000f8e00ff */
[----:B------:R-:W-:Y:S03]  /*7c00*/  VIADD R168, R168, 0x1 ;  /* 0x00000001a8a87836 */ /* 0x000fe60000000000 */
[----:B------:R-:W-:Y:S05]  /*7c10*/  PRMT R0, R0, 0x654, R191 ;  /* 0x0000065400007816 */ /* 0x000fea00000000bf */
[----:B------:R2:W3:Y:S04]  /*7c20*/  @P0 LDS.128 R140, [R3] ;  /* 0x00000000038c0984 */ /* 0x0004e80000000c00 */
[----:B------:R2:W4:Y:S04]  /*7c30*/  @P0 LDS.128 R148, [R4+0x20] ;  /* 0x0000200004940984 */ /* 0x0005280000000c00 */
        /* <DEDUP_REMOVED lines=12> */
[----:B--234-:R-:W-:Y:S02]  /*7d00*/  LOP3.LUT R167, R167, R0, RZ, 0x3c, !PT ;  /* 0x00000000a7a77212 */ /* 0x01cfe400078e3cff */
.L_x_118:
[----:B------:R-:W-:Y:S05]  /*7d10*/  BSYNC B1 ;  /* 0x0000000000017941 */ /* 0x000fea0003800000 */
.L_x_117:
[----:B------:R-:W-:Y:S01]  /*7d20*/  VIADD R0, R71, 0x40 ;  /* 0x0000004047007836 */ /* 0x000fe20000000000 */
[----:B------:R-:W-:Y:S04]  /*7d30*/  BSSY.RECONVERGENT B6, `(.L_x_122) ;  /* 0x0000015000067945 */ /* 0x000fe80003800200 */
[----:B------:R-:W-:Y:S04]  /*7d40*/  SHF.R.U32.HI R0, RZ, 0x15, R0 ;  /* 0x00000015ff007819 */ /* 0x000fe80000011600 */
[----:B------:R-:W-:Y:S11]  /*7d50*/  LOP3.LUT P0, RZ, R0, 0x3, R159, 0x48, !PT ;  /* 0x0000000300ff7812 */ /* 0x000ff6000780489f */
[----:B------:R-:W-:Y:S02]  /*7d60*/  @!UPT UIADD3 URZ, UPT, UPT, URZ, URZ, URZ ;  /* 0x000000fffffff290 */ /* 0x000fe4000fffe0ff */
        /* <DEDUP_REMOVED lines=8> */
[----:B------:R-:W5:Y:S01]  /*7df0*/  LDCU.64 UR4, c[0x4][0x18] ;  /* 0x01000300ff0477ac */ /* 0x000f620008000a00 */
[----:B--2---:R-:W-:Y:S01]  /*7e00*/  MOV R5, UR9 ;  /* 0x0000000900057c02 */ /* 0x004fe20008000f00 */
[----:B------:R-:W-:Y:S01]  /*7e10*/  IMAD.U32 R4, RZ, RZ, UR8 ;  /* 0x00000008ff047e24 */ /* 0x000fe2000f8e00ff */
[----:B---3--:R-:W-:Y:S01]  /*7e20*/  MOV R7, UR7 ;  /* 0x0000000700077c02 */ /* 0x008fe20008000f00 */
[----:B------:R-:W-:Y:S01]  /*7e30*/  IMAD.U32 R6, RZ, RZ, UR6 ;  /* 0x00000006ff067e24 */ /* 0x000fe2000f8e00ff */
[----:B-----5:R-:W-:Y:S01]  /*7e40*/  MOV R11, UR5 ;  /* 0x00000005000b7c02 */ /* 0x020fe20008000f00 */
[----:B------:R-:W-:Y:S02]  /*7e50*/  IMAD.U32 R10, RZ, RZ, UR4 ;  /* 0x00000004ff0a7e24 */ /* 0x000fe4000f8e00ff */
[----:B------:R-:W-:Y:S07]  /*7e60*/  LEPC R20, `(.L_x_123) ;  /* 0x000000001014794e */ /* 0x000fee0000000000 */
[----:B-1--4-:R-:W-:Y:S05]  /*7e70*/  CALL.ABS.NOINC R2 ;  /* 0x0000000002007343 */ /* 0x012fea0003c00000 */
.L_x_123:
[----:B------:R-:W-:Y:S05]  /*7e80*/  BSYNC.RECONVERGENT B6 ;  /* 0x0000000000067941 */ /* 0x000fea0003800200 */
.L_x_122:
[----:B------:R-:W-:Y:S01]  /*7e90*/  F2FP.F16.E5M2.UNPACK_B R4, R141 ;  /* 0x0000008dff04723e */ /* 0x000fe200020004ff */
[----:B------:R-:W-:Y:S05]  /*7ea0*/  WARPSYNC.ALL ;  /* 0x0000000000007948 */ /* 0x000fea0003800000 */
[----:B------:R-:W-:Y:S01]  /*7eb0*/  R2UR UR4, R71 ;  /* 0x00000000470472ca */ /* 0x000fe200000e0000 */
[--C-:B------:R-:W-:Y:S01]  /*7ec0*/  HADD2.F32 R78, -RZ, R4.reuse.H0_H0 ;  /* 0x20000004ff4e7230 */ /* 0x100fe20000004100 */
[-C--:B------:R-:W-:Y:S01]  /*7ed0*/  F2FP.F16.E5M2.UNPACK_B R0, R140.reuse ;  /* 0x0000008cff00723e */ /* 0x080fe200020004ff */
[----:B------:R-:W-:Y:S01]  /*7ee0*/  HADD2.F32 R75, -RZ, R4.H1_H1 ;  /* 0x30000004ff4b7230 */ /* 0x000fe20000004100 */
[----:B------:R-:W-:Y:S01]  /*7ef0*/  F2FP.F16.E5M2.UNPACK_B R4, R143 ;  /* 0x0000008fff04723e */ /* 0x000fe200020004ff */
[----:B------:R-:W-:Y:S01]  /*7f00*/  BSSY.RECONVERGENT B0, `(.L_x_124) ;  /* 0x0000116000007945 */ /* 0x000fe20003800200 */
[----:B------:R-:W-:Y:S01]  /*7f10*/  F2FP.F16.E5M2.UNPACK_B R3, R140.H1 ;  /* 0x0000008cff03723e */ /* 0x000fe200030004ff */
[--C-:B------:R-:W-:Y:S01]  /*7f20*/  HADD2.F32 R2, -RZ, R0.reuse.H0_H0 ;  /* 0x20000000ff027230 */ /* 0x100fe20000004100 */
[----:B-1----:R-:W-:Y:S01]  /*7f30*/  F2FP.F16.E5M2.UNPACK_B R127, R154 ;  /* 0x0000009aff7f723e */ /* 0x002fe200020004ff */
[----:B------:R-:W-:Y:S01]  /*7f40*/  HADD2.F32 R72, -RZ, R0.H1_H1 ;  /* 0x30000000ff487230 */ /* 0x000fe20000004100 */
[----:B------:R-:W-:Y:S01]  /*7f50*/  F2FP.F16.E5M2.UNPACK_B R0, R141.H1 ;  /* 0x0000008dff00723e */ /* 0x000fe200030004ff */
[--C-:B------:R-:W-:Y:S01]  /*7f60*/  HADD2.F32 R74, -RZ, R3.reuse.H0_H0 ;  /* 0x20000003ff4a7230 */ /* 0x100fe20000004100 */
[----:B------:R-:W-:Y:S01]  /*7f70*/  F2FP.F16.E5M2.UNPACK_B R117, R151.H1 ;  /* 0x00000097ff75723e */ /* 0x000fe200030004ff */
[----:B------:R-:W-:Y:S01]  /*7f80*/  HADD2.F32 R76, -RZ, R3.H1_H1 ;  /* 0x30000003ff4c7230 */ /* 0x000fe20000004100 */
[-C--:B------:R-:W-:Y:S01]  /*7f90*/  F2FP.F16.E5M2.UNPACK_B R3, R142.reuse ;  /* 0x0000008eff03723e */ /* 0x080fe200020004ff */
[--C-:B------:R-:W-:Y:S01]  /*7fa0*/  HADD2.F32 R80, -RZ, R0.reuse.H0_H0 ;  /* 0x20000000ff507230 */ /* 0x100fe20000004100 */
[----:B------:R-:W-:Y:S01]  /*7fb0*/  ISETP.NE.AND P0, PT, R176, RZ, PT ;  /* 0x000000ffb000720c */ /* 0x000fe20003f05270 */
[----:B------:R-:W-:Y:S01]  /*7fc0*/  HADD2.F32 R77, -RZ, R0.H1_H1 ;  /* 0x30000000ff4d7230 */ /* 0x000fe20000004100 */
[----:B------:R-:W-:Y:S01]  /*7fd0*/  F2FP.F16.E5M2.UNPACK_B R0, R142.H1 ;  /* 0x0000008eff00723e */ /* 0x000fe200030004ff */
[--C-:B------:R-:W-:Y:S01]  /*7fe0*/  HADD2.F32 R82, -RZ, R3.reuse.H0_H0 ;  /* 0x20000003ff527230 */ /* 0x100fe20000004100 */
[----:B------:R-:W-:Y:S01]  /*7ff0*/  ISETP.NE.AND P6, PT, R189, RZ, PT ;  /* 0x000000ffbd00720c */ /* 0x000fe20003fc5270 */
[----:B------:R-:W-:Y:S01]  /*8000*/  HADD2.F32 R79, -RZ, R3.H1_H1 ;  /* 0x30000003ff4f7230 */ /* 0x000fe20000004100 */
[----:B------:R-:W-:Y:S01]  /*8010*/  F2FP.F16.E5M2.UNPACK_B R3, R143.H1 ;  /* 0x0000008fff03723e */ /* 0x000fe200030004ff */
[--C-:B------:R-:W-:Y:S02]  /*8020*/  HADD2.F32 R84, -RZ, R0.reuse.H0_H0 ;  /* 0x20000000ff547230 */ /* 0x100fe40000004100 */
[----:B------:R-:W-:Y:S01]  /*8030*/  HADD2.F32 R81, -RZ, R0.H1_H1 ;  /* 0x30000000ff517230 */ /* 0x000fe20000004100 */
[-C--:B------:R-:W-:Y:S01]  /*8040*/  F2FP.F16.E5M2.UNPACK_B R0, R144.reuse ;  /* 0x00000090ff00723e */ /* 0x080fe200020004ff */
[--C-:B------:R-:W-:Y:S02]  /*8050*/  HADD2.F32 R86, -RZ, R4.reuse.H0_H0 ;  /* 0x20000004ff567230 */ /* 0x100fe40000004100 */
[----:B------:R-:W-:Y:S01]  /*8060*/  HADD2.F32 R83, -RZ, R4.H1_H1 ;  /* 0x30000004ff537230 */ /* 0x000fe20000004100 */
[-C--:B------:R-:W-:Y:S01]  /*8070*/  F2FP.F16.E5M2.UNPACK_B R4, R145.reuse ;  /* 0x00000091ff04723e */ /* 0x080fe200020004ff */
[--C-:B------:R-:W-:Y:S02]  /*8080*/  HADD2.F32 R90, -RZ, R0.reuse.H0_H0 ;  /* 0x20000000ff5a7230 */ /* 0x100fe40000004100 */
[----:B------:R-:W-:Y:S01]  /*8090*/  HADD2.F32 R87, -RZ, R0.H1_H1 ;  /* 0x30000000ff577230 */ /* 0x000fe20000004100 */
[----:B------:R-:W-:Y:S01]  /*80a0*/  F2FP.F16.E5M2.UNPACK_B R0, R145.H1 ;  /* 0x00000091ff00723e */ /* 0x000fe200030004ff */
[--C-:B------:R-:W-:Y:S02]  /*80b0*/  HADD2.F32 R88, -RZ, R3.reuse.H0_H0 ;  /* 0x20000003ff587230 */ /* 0x100fe40000004100 */
[----:B------:R-:W-:Y:S01]  /*80c0*/  HADD2.F32 R85, -RZ, R3.H1_H1 ;  /* 0x30000003ff557230 */ /* 0x000fe20000004100 */
[----:B------:R-:W-:Y:S01]  /*80d0*/  F2FP.F16.E5M2.UNPACK_B R3, R144.H1 ;  /* 0x00000090ff03723e */ /* 0x000fe200030004ff */
[--C-:B------:R-:W-:Y:S02]  /*80e0*/  HADD2.F32 R96, -RZ, R0.reuse.H0_H0 ;  /* 0x20000000ff607230 */ /* 0x100fe40000004100 */
[----:B------:R-:W-:Y:S01]  /*80f0*/  HADD2.F32 R93, -RZ, R0.H1_H1 ;  /* 0x30000000ff5d7230 */ /* 0x000fe20000004100 */
[-C--:B------:R-:W-:Y:S01]  /*8100*/  F2FP.F16.E5M2.UNPACK_B R0, R146.reuse.H1 ;  /* 0x00000092ff00723e */ /* 0x080fe200030004ff */
[--C-:B------:R-:W-:Y:S02]  /*8110*/  HADD2.F32 R94, -RZ, R4.reuse.H0_H0 ;  /* 0x20000004ff5e7230 */ /* 0x100fe40000004100 */
[----:B------:R-:W-:Y:S01]  /*8120*/  HADD2.F32 R91, -RZ, R4.H1_H1 ;  /* 0x30000004ff5b7230 */ /* 0x000fe20000004100 */
[----:B------:R-:W-:Y:S01]  /*8130*/  F2FP.F16.E5M2.UNPACK_B R4, R147 ;  /* 0x00000093ff04723e */ /* 0x000fe200020004ff */
[--C-:B------:R-:W-:Y:S02]  /*8140*/  HADD2.F32 R92, -RZ, R3.reuse.H0_H0 ;  /* 0x20000003ff5c7230 */ /* 0x100fe40000004100 */
[----:B------:R-:W-:Y:S01]  /*8150*/  HADD2.F32 R89, -RZ, R3.H1_H1 ;  /* 0x30000003ff597230 */ /* 0x000fe20000004100 */
[----:B------:R-:W-:Y:S01]  /*8160*/  F2FP.F16.E5M2.UNPACK_B R3, R146 ;  /* 0x00000092ff03723e */ /* 0x000fe200020004ff */
[--C-:B------:R-:W-:Y:S02]  /*8170*/  HADD2.F32 R100, -RZ, R0.reuse.H0_H0 ;  /* 0x20000000ff647230 */ /* 0x100fe40000004100 */
[----:B------:R-:W-:Y:S01]  /*8180*/  HADD2.F32 R97, -RZ, R0.H1_H1 ;  /* 0x30000000ff617230 */ /* 0x000fe20000004100 */
[-C--:B------:R-:W-:Y:S01]  /*8190*/  F2FP.F16.E5M2.UNPACK_B R0, R148.reuse ;  /* 0x00000094ff00723e */ /* 0x080fe200020004ff */
[--C-:B------:R-:W-:Y:S02]  /*81a0*/  HADD2.F32 R102, -RZ, R4.reuse.H0_H0 ;  /* 0x20000004ff667230 */ /* 0x100fe40000004100 */
[----:B------:R-:W-:Y:S01]  /*81b0*/  HADD2.F32 R99, -RZ, R4.H1_H1 ;  /* 0x30000004ff637230 */ /* 0x000fe20000004100 */
[----:B------:R-:W-:Y:S01]  /*81c0*/  F2FP.F16.E5M2.UNPACK_B R4, R149 ;  /* 0x00000095ff04723e */ /* 0x000fe200020004ff */
[--C-:B------:R-:W-:Y:S02]  /*81d0*/  HADD2.F32 R98, -RZ, R3.reuse.H0_H0 ;  /* 0x20000003ff627230 */ /* 0x100fe40000004100 */
[----:B------:R-:W-:Y:S01]  /*81e0*/  HADD2.F32 R95, -RZ, R3.H1_H1 ;  /* 0x30000003ff5f7230 */ /* 0x000fe20000004100 */
[----:B------:R-:W-:Y:S01]  /*81f0*/  F2FP.F16.E5M2.UNPACK_B R3, R147.H1 ;  /* 0x00000093ff03723e */ /* 0x000fe200030004ff */
[--C-:B------:R-:W-:Y:S02]  /*8200*/  HADD2.F32 R106, -RZ, R0.reuse.H0_H0 ;  /* 0x20000000ff6a7230 */ /* 0x100fe40000004100 */
[----:B------:R-:W-:Y:S01]  /*8210*/  HADD2.F32 R103, -RZ, R0.H1_H1 ;  /* 0x30000000ff677230 */ /* 0x000fe20000004100 */
[----:B------:R-:W-:Y:S01]  /*8220*/  F2FP.F16.E5M2.UNPACK_B R0, R148.H1 ;  /* 0x00000094ff00723e */ /* 0x000fe200030004ff */
[--C-:B------:R-:W-:Y:S02]  /*8230*/  HADD2.F32 R110, -RZ, R4.reuse.H0_H0 ;  /* 0x20000004ff6e7230 */ /* 0x100fe40000004100 */
[----:B------:R-:W-:Y:S02]  /*8240*/  HADD2.F32 R107, -RZ, R4.H1_H1 ;  /* 0x30000004ff6b7230 */ /* 0x000fe40000004100 */
[--C-:B------:R-:W-:Y:S01]  /*8250*/  HADD2.F32 R104, -RZ, R3.reuse.H0_H0 ;  /* 0x20000003ff687230 */ /* 0x100fe20000004100 */
[----:B------:R-:W1:Y:S01]  /*8260*/  LDTM.x64 R4, tmem[UR4+0x40] ;  /* 0x00004004000479ee */ /* 0x000e620008340000 */
[----:B------:R-:W-:Y:S01]  /*8270*/  HADD2.F32 R101, -RZ, R3.H1_H1 ;  /* 0x30000003ff657230 */ /* 0x000fe20000004100 */
[----:B------:R-:W-:Y:S01]  /*8280*/  F2FP.F16.E5M2.UNPACK_B R3, R149.H1 ;  /* 0x00000095ff03723e */ /* 0x000fe200030004ff */
        /* <DEDUP_REMOVED lines=14> */
[----:B------:R-:W-:Y:S01]  /*8370*/  F2FP.F16.E5M2.UNPACK_B R0, R152.H1 ;  /* 0x00000098ff00723e */ /* 0x000fe200030004ff */
[--C-:B------:R-:W-:Y:S02]  /*8380*/  HADD2.F32 R122, -RZ, R3.reuse.H0_H0 ;  /* 0x20000003ff7a7230 */ /* 0x100fe40000004100 */
[C---:B-1----:R-:W-:Y:S01]  /*8390*/  FMUL R7, R70.reuse, R7 ;  /* 0x0000000746077220 */ /* 0x042fe20000400000 */
        /* <DEDUP_REMOVED lines=10> */
[C---:B------:R-:W-:Y:S01]  /*8440*/  FMUL R0, R70.reuse, R4 ;  /* 0x0000000446007220 */ /* 0x040fe20000400000 */
[--C-:B------:R-:W-:Y:S01]  /*8450*/  HADD2.F32 R130, -RZ, R127.reuse.H0_H0 ;  /* 0x2000007fff827230 */ /* 0x100fe20000004100 */
[----:B------:R-:W-:Y:S01]  /*8460*/  F2FP.F16.E5M2.UNPACK_B R4, R155 ;  /* 0x0000009bff04723e */ /* 0x000fe200020004ff */
[----:B------:R-:W-:Y:S02]  /*8470*/  HADD2.F32 R127, -RZ, R127.H1_H1 ;  /* 0x3000007fff7f7230 */ /* 0x000fe40000004100 */
[C---:B------:R-:W-:Y:S01]  /*8480*/  FFMA R0, R73.reuse, R2, R0 ;  /* 0x0000000249007223 */ /* 0x040fe20000000000 */
[C---:B------:R-:W-:Y:S01]  /*8490*/  FMUL R2, R70.reuse, R5 ;  /* 0x0000000546027220 */ /* 0x040fe20000400000 */
[--C-:B------:R-:W-:Y:S01]  /*84a0*/  HADD2.F32 R132, -RZ, R3.reuse.H0_H0 ;  /* 0x20000003ff847230 */ /* 0x100fe20000004100 */
[----:B------:R-:W-:Y:S01]  /*84b0*/  F2FP.F16.E5M2.UNPACK_B R5, R155.H1 ;  /* 0x0000009bff05723e */ /* 0x000fe200030004ff */
[----:B------:R-:W-:Y:S02]  /*84c0*/  HADD2.F32 R129, -RZ, R3.H1_H1 ;  /* 0x30000003ff817230 */ /* 0x000fe40000004100 */
[C---:B------:R-:W-:Y:S01]  /*84d0*/  FFMA R2, R73.reuse, R72, R2 ;  /* 0x0000004849027223 */ /* 0x040fe20000000002 */
[--C-:B------:R-:W-:Y:S02]  /*84e0*/  HADD2.F32 R72, -RZ, R4.reuse.H0_H0 ;  /* 0x20000004ff487230 */ /* 0x100fe40000004100 */
[C---:B------:R-:W-:Y:S01]  /*84f0*/  FMUL R3, R70.reuse, R6 ;  /* 0x0000000646037220 */ /* 0x040fe20000400000 */
[----:B------:R-:W-:Y:S02]  /*8500*/  HADD2.F32 R131, -RZ, R4.H1_H1 ;  /* 0x30000004ff837230 */ /* 0x000fe40000004100 */
[C---:B------:R-:W-:Y:S01]  /*8510*/  FMUL R4, R70.reuse, R9 ;  /* 0x0000000946047220 */ /* 0x040fe20000400000 */
[--C-:B------:R-:W-:Y:S02]  /*8520*/  HADD2.F32 R133, -RZ, R5.reuse.H1_H1 ;  /* 0x30000005ff857230 */ /* 0x100fe40000004100 */
[C---:B------:R-:W-:Y:S01]  /*8530*/  FFMA R3, R73.reuse, R74, R3 ;  /* 0x0000004a49037223 */ /* 0x040fe20000000003 */
[----:B------:R-:W-:Y:S01]  /*8540*/  FFMA R7, R73, R76, R7 ;  /* 0x0000004c49077223 */ /* 0x000fe20000000007 */
[----:B------:R-:W-:Y:S02]  /*8550*/  HADD2.F32 R74, -RZ, R5.H0_H0 ;  /* 0x20000005ff4a7230 */ /* 0x000fe40000004100 */
[C---:B------:R-:W-:Y:S01]  /*8560*/  FMUL R5, R70.reuse, R10 ;  /* 0x0000000a46057220 */ /* 0x040fe20000400000 */
[C---:B------:R-:W-:Y:S01]  /*8570*/  FMUL R6, R70.reuse, R11 ;  /* 0x0000000b46067220 */ /* 0x040fe20000400000 */
[C---:B------:R-:W-:Y:S01]  /*8580*/  FMUL R11, R70.reuse, R16 ;  /* 0x00000010460b7220 */ /* 0x040fe20000400000 */
[----:B------:R-:W-:Y:S01]  /*8590*/  F2FP.SATFINITE.E5M2.F32.PACK_AB_MERGE_C R135, R7, R3, RZ ;  /* 0x000000030787723e */ /* 0x000fe200048060ff */
[C---:B------:R-:W-:Y:S01]  /*85a0*/  FMUL R3, R70.reuse, R8 ;  /* 0x0000000846037220 */ /* 0x040fe20000400000 */
[C---:B------:R-:W-:Y:S01]  /*85b0*/  FMUL R7, R70.reuse, R12 ;  /* 0x0000000c46077220 */ /* 0x040fe20000400000 */
[C---:B------:R-:W-:Y:S01]  /*85c0*/  FMUL R8, R70.reuse, R13 ;  /* 0x0000000d46087220 */ /* 0x040fe20000400000 */
[C---:B------:R-:W-:Y:S01]  /*85d0*/  FMUL R12, R70.reuse, R17 ;  /* 0x00000011460c7220 */ /* 0x040fe20000400000 */
[C---:B------:R-:W-:Y:S01]  /*85e0*/  FFMA R3, R73.reuse, R78, R3 ;  /* 0x0000004e49037223 */ /* 0x040fe20000000003 */
[C---:B------:R-:W-:Y:S01]  /*85f0*/  FFMA R4, R73.reuse, R75, R4 ;  /* 0x0000004b49047223 */ /* 0x040fe20000000004 */
[C---:B------:R-:W-:Y:S01]  /*8600*/  FFMA R5, R73.reuse, R80, R5 ;  /* 0x0000005049057223 */ /* 0x040fe20000000005 */
[C---:B------:R-:W-:Y:S01]  /*8610*/  FFMA R6, R73.reuse, R77, R6 ;  /* 0x0000004d49067223 */ /* 0x040fe20000000006 */
[C---:B------:R-:W-:Y:S01]  /*8620*/  FFMA R7, R73.reuse, R82, R7 ;  /* 0x0000005249077223 */ /* 0x040fe20000000007 */
[C---:B------:R-:W-:Y:S01]  /*8630*/  FFMA R8, R73.reuse, R79, R8 ;  /* 0x0000004f49087223 */ /* 0x040fe20000000008 */
[C---:B------:R-:W-:Y:S01]  /*8640*/  FMUL R16, R70.reuse, R21 ;  /* 0x0000001546107220 */ /* 0x040fe20000400000 */
[----:B------:R-:W-:Y:S01]  /*8650*/  FMUL R9, R70, R14 ;  /* 0x0000000e46097220 */ /* 0x000fe20000400000 */
[----:B------:R-:W-:Y:S01]  /*8660*/  F2FP.SATFINITE.E5M2.F32.PACK_AB_MERGE_C R5, R6, R5, RZ ;  /* 0x000000050605723e */ /* 0x000fe200048060ff */
[C---:B------:R-:W-:Y:S01]  /*8670*/  FMUL R10, R70.reuse, R15 ;  /* 0x0000000f460a7220 */ /* 0x040fe20000400000 */
[C---:B------:R-:W-:Y:S01]  /*8680*/  FMUL R15, R70.reuse, R20 ;  /* 0x00000014460f7220 */ /* 0x040fe20000400000 */
[C---:B------:R-:W-:Y:S01]  /*8690*/  FFMA R9, R73.reuse, R84, R9 ;  /* 0x0000005449097223 */ /* 0x040fe20000000009 */
[C---:B------:R-:W-:Y:S01]  /*86a0*/  FMUL R20, R70.reuse, R25 ;  /* 0x0000001946147220 */ /* 0x040fe20000400000 */
[C---:B------:R-:W-:Y:S01]  /*86b0*/  FFMA R10, R73.reuse, R81, R10 ;  /* 0x00000051490a7223 */ /* 0x040fe2000000000a */
[C---:B------:R-:W-:Y:S01]  /*86c0*/  FFMA R11, R73.reuse, R86, R11 ;  /* 0x00000056490b7223 */ /* 0x040fe2000000000b */
[C---:B------:R-:W-:Y:S01]  /*86d0*/  FFMA R12, R73.reuse, R83, R12 ;  /* 0x00000053490c7223 */ /* 0x040fe2000000000c */
[C---:B------:R-:W-:Y:S01]  /*86e0*/  FMUL R13, R70.reuse, R18 ;  /* 0x00000012460d7220 */ /* 0x040fe20000400000 */
[----:B------:R-:W-:Y:S01]  /*86f0*/  FMUL R14, R70, R19 ;  /* 0x00000013460e7220 */ /* 0x000fe20000400000 */
[----:B------:R-:W-:Y:S01]  /*8700*/  F2FP.SATFINITE.E5M2.F32.PACK_AB_MERGE_C R9, R10, R9, RZ ;  /* 0x000000090a09723e */ /* 0x000fe200048060ff */
[C---:B------:R-:W-:Y:S01]  /*8710*/  FMUL R19, R70.reuse, R24 ;  /* 0x0000001846137220 */ /* 0x040fe20000400000 */
        /* <DEDUP_REMOVED lines=17> */
[----:B------:R-:W-:Y:S01]  /*8830*/  FMUL R27, R70, R32 ;  /* 0x00000020461b7220 */ /* 0x000fe20000400000 */
[C---:B------:R-:W-:Y:S01]  /*8840*/  FFMA R21, R73.reuse, R96, R21 ;  /* 0x0000006049157223 */ /* 0x040fe20000000015 */
[C---:B------:R-:W-:Y:S01]  /*8850*/  FFMA R22, R73.reuse, R93, R22 ;  /* 0x0000005d49167223 */ /* 0x040fe20000000016 */
[----:B------:R-:W-:Y:S01]  /*8860*/  F2FP.SATFINITE.E5M2.F32.PACK_AB_MERGE_C R16, R16, R15, R17 ;  /* 0x0000000f1010723e */ /* 0x000fe20004806011 */
[C---:B------:R-:W-:Y:S01]  /*8870*/  FFMA R23, R73.reuse, R98, R23 ;  /* 0x0000006249177223 */ /* 0x040fe20000000017 */
[C---:B------:R-:W-:Y:S01]  /*8880*/  FFMA R24, R73.reuse, R95, R24 ;  /* 0x0000005f49187223 */ /* 0x040fe20000000018 */
[----:B------:R-:W-:Y:S01]  /*8890*/  FMUL R32, R70, R37 ;  /* 0x0000002546207220 */ /* 0x000fe20000400000 */
[----:B------:R-:W-:Y:S01]  /*88a0*/  F2FP.SATFINITE.E5M2.F32.PACK_AB_MERGE_C R21, R22, R21, RZ ;  /* 0x000000151615723e */ /* 0x000fe200048060ff */
[C---:B------:R-:W-:Y:S01]  /*88b0*/  FMUL R25, R70.reuse, R30 ;  /* 0x0000001e46197220 */ /* 0x040fe20000400000 */
[C---:B------:R-:W-:Y:S01]  /*88c0*/  FMUL R26, R70.reuse, R31 ;  /* 0x0000001f461a7220 */ /* 0x040fe20000400000 */
[----:B------:R-:W-:Y:S01]  /*88d0*/  FMUL R31, R70, R36 ;  /* 0x00000024461f7220 */ /* 0x000fe20000400000 */
[----:B------:R-:W-:Y:S01]  /*88e0*/  F2FP.SATFINITE.E5M2.F32.PACK_AB_MERGE_C R17, R20, R19, R21 ;  /* 0x000000131411723e */ /* 0x000fe20004806015 */
        /* <DEDUP_REMOVED lines=8> */
[----:B------:R-:W-:Y:S01]  /*8970*/  FMUL R35, R70, R40 ;  /* 0x0000002846237220 */ /* 0x000fe20000400000 */
[C---:B------:R-:W-:Y:S01]  /*8980*/  FFMA R29, R73.reuse, R104, R29 ;  /* 0x00000068491d7223 */ /* 0x040fe2000000001d */
[----:B------:R-:W-:Y:S01]  /*8990*/  F2FP.SATFINITE.E5M2.F32.PACK_AB_MERGE_C R18, R24, R23, R18 ;  /* 0x000000171812723e */ /* 0x000fe20004806012 */
        /* <DEDUP_REMOVED lines=22> */
[C---:B------:R-:W-:Y:S01]  /*8b00*/  FMUL R41, R70.reuse, R46 ;  /* 0x0000002e46297220 */ /* 0x040fe20000400000 */
[C---:B------:R-:W-:Y:S01]  /*8b10*/  FMUL R42, R70.reuse, R47 ;  /* 0x0000002f462a7220 */ /* 0x040fe20000400000 */
        /* <DEDUP_REMOVED lines=8> */
[C---:B------:R-:W-:Y:S01]  /*8ba0*/  FMUL R47, R70.reuse, R52 ;  /* 0x00000034462f7220 */ /* 0x040fe20000400000 */
[C---:B------:R-:W-:Y:S01]  /*8bb0*/  FFMA R44, R73.reuse, R115, R44 ;  /* 0x00000073492c7223 */ /* 0x040fe2000000002c */
[C---:B------:R-:W-:Y:S01]  /*8bc0*/  FMUL R48, R70.reuse, R53 ;  /* 0x0000003546307220 */ /* 0x040fe20000400000 */
        /* <DEDUP_REMOVED lines=8> */
[C---:B------:R-:W-:Y:S01]  /*8c50*/  FFMA R45, R73.reuse, R120, R45 ;  /* 0x00000078492d7223 */ /* 0x040fe2000000002d */
[C---:B------:R-:W-:Y:S01]  /*8c60*/  FMUL R59, R70.reuse, R64 ;  /* 0x00000040463b7220 */ /* 0x040fe20000400000 */
[C---:B------:R-:W-:Y:S01]  /*8c70*/  FMUL R60, R70.reuse, R65 ;  /* 0x00000041463c7220 */ /* 0x040fe20000400000 */
[C---:B------:R-:W-:Y:S01]  /*8c80*/  FMUL R61, R70.reuse, R66 ;  /* 0x00000042463d7220 */ /* 0x040fe20000400000 */
[----:B------:R-:W-:Y:S01]  /*8c90*/  FMUL R62, R70, R67 ;  /* 0x00000043463e7220 */ /* 0x000fe20000400000 */
[C---:B------:R-:W-:Y:S01]  /*8ca0*/  FFMA R46, R73.reuse, R117, R46 ;  /* 0x00000075492e7223 */ /* 0x040fe2000000002e */
[----:B------:R-:W-:Y:S01]  /*8cb0*/  F2FP.SATFINITE.E5M2.F32.PACK_AB_MERGE_C R64, R2, R0, R135 ;  /* 0x000000000240723e */ /* 0x000fe20004806087 */
[C---:B------:R-:W-:Y:S01]  /*8cc0*/  FFMA R47, R73.reuse, R122, R47 ;  /* 0x0000007a492f7223 */ /* 0x040fe2000000002f */
[----:B------:R-:W-:Y:S01]  /*8cd0*/  F2FP.SATFINITE.E5M2.F32.PACK_AB_MERGE_C R65, R4, R3, R5 ;  /* 0x000000030441723e */ /* 0x000fe20004806005 */
[C---:B------:R-:W-:Y:S01]  /*8ce0*/  FFMA R48, R73.reuse, R119, R48 ;  /* 0x0000007749307223 */ /* 0x040fe20000000030 */
[----:B------:R-:W-:Y:S01]  /*8cf0*/  F2FP.SATFINITE.E5M2.F32.PACK_AB_MERGE_C R66, R8, R7, R9 ;  /* 0x000000070842723e */ /* 0x000fe20004806009 */
[C---:B------:R-:W-:Y:S01]  /*8d00*/  FFMA R49, R73.reuse, R124, R49 ;  /* 0x0000007c49317223 */ /* 0x040fe20000000031 */
[----:B------:R-:W-:Y:S01]  /*8d10*/  F2FP.SATFINITE.E5M2.F32.PACK_AB_MERGE_C R67, R12, R11, R13 ;  /* 0x0000000b0c43723e */ /* 0x000fe2000480600d */
[----:B------:R-:W-:Y:S01]  /*8d20*/  FMUL R53, R70, R58 ;  /* 0x0000003a46357220 */ /* 0x000fe20000400000 */
[C---:B------:R-:W-:Y:S01]  /*8d30*/  FFMA R50, R73.reuse, R121, R50 ;  /* 0x0000007949327223 */ /* 0x040fe20000000032 */
[C---:B------:R-:W-:Y:S01]  /*8d40*/  FFMA R51, R73.reuse, R126, R51 ;  /* 0x0000007e49337223 */ /* 0x040fe20000000033 */
[C---:B------:R-:W-:Y:S01]  /*8d50*/  FFMA R52, R73.reuse, R123, R52 ;  /* 0x0000007b49347223 */ /* 0x040fe20000000034 */
[----:B------:R1:W-:Y:S01]  /*8d60*/  STS.128 [R137+UR44+0xa200], R64 ;  /* 0x00a2004089007988 */ /* 0x0003e20008000c2c */
[C---:B------:R-:W-:Y:S01]  /*8d70*/  FFMA R53, R73.reuse, R128, R53 ;  /* 0x0000008049357223 */ /* 0x040fe20000000035 */
[----:B------:R-:W-:Y:S01]  /*8d80*/  F2FP.SATFINITE.E5M2.F32.PACK_AB_MERGE_C R37, R38, R37, RZ ;  /* 0x000000252625723e */ /* 0x000fe200048060ff */
[C---:B------:R-:W-:Y:S01]  /*8d90*/  FFMA R54, R73.reuse, R125, R54 ;  /* 0x0000007d49367223 */ /* 0x040fe20000000036 */
[----:B------:R-:W-:Y:S01]  /*8da0*/  FMUL R58, R70, R63 ;  /* 0x0000003f463a7220 */ /* 0x000fe20000400000 */
[C---:B------:R-:W-:Y:S01]  /*8db0*/  FFMA R55, R73.reuse, R130, R55 ;  /* 0x0000008249377223 */ /* 0x040fe20000000037 */
[C---:B------:R-:W-:Y:S01]  /*8dc0*/  FFMA R56, R73.reuse, R127, R56 ;  /* 0x0000007f49387223 */ /* 0x040fe20000000038 */
[C---:B------:R-:W-:Y:S01]  /*8dd0*/  FFMA R57, R73.reuse, R132, R57 ;  /* 0x0000008449397223 */ /* 0x040fe20000000039 */
[----:B------:R1:W-:Y:S01]  /*8de0*/  STS.128 [R178+0xa010], R16 ;  /* 0x00a01010b2007388 */ /* 0x0003e20000000c00 */
[----:B------:R-:W-:Y:S01]  /*8df0*/  F2FP.SATFINITE.E5M2.F32.PACK_AB_MERGE_C R33, R36, R35, R37 ;  /* 0x000000232421723e */ /* 0x000fe20004806025 */
[C---:B------:R-:W-:Y:S01]  /*8e00*/  FFMA R58, R73.reuse, R129, R58 ;  /* 0x00000081493a7223 */ /* 0x040fe2000000003a */
[----:B------:R-:W-:Y:S01]  /*8e10*/  F2FP.SATFINITE.E5M2.F32.PACK_AB_MERGE_C R34, R42, R41, RZ ;  /* 0x000000292a22723e */ /* 0x000fe200048060ff */
[C---:B------:R-:W-:Y:S01]  /*8e20*/  FFMA R59, R73.reuse, R72, R59 ;  /* 0x00000048493b7223 */ /* 0x040fe2000000003b */
[----:B------:R-:W-:Y:S01]  /*8e30*/  F2FP.SATFINITE.E5M2.F32.PACK_AB_MERGE_C R35, R46, R45, RZ ;  /* 0x0000002d2e23723e */ /* 0x000fe200048060ff */
        /* <DEDUP_REMOVED lines=25> */
[----:B------:R-:W-:Y:S02]  /*8fd0*/  UIADD3 UR4, UP0, UPT, UR62, 0x680, URZ ;  /* 0x000006803e047890 */ /* 0x000fe4000ff1e0ff */
[----:B------:R-:W-:Y:S02]  /*8fe0*/  UIADD3 UR9, UPT, UPT, UR49, 0x40, URZ ;  /* 0x0000004031097890 */ /* 0x000fe4000fffe0ff */
[----:B------:R-:W-:Y:S02]  /*8ff0*/  UIADD3 UR8, UPT, UPT, UR44, 0xa200, URZ ;  /* 0x0000a2002c087890 */ /* 0x000fe4000fffe0ff */
[----:B------:R-:W-:Y:S01]  /*9000*/  UIADD3.X UR5, UPT, UPT, URZ, UR63, URZ, UP0, !UPT ;  /* 0x0000003fff057290 */ /* 0x000fe200087fe4ff */
[----:B------:R-:W-:Y:S01]  /*9010*/  UMOV UR10, UR50 ;  /* 0x00000032000a7c82 */ /* 0x000fe20008000000 */
[----:B------:R-:W-:Y:S07]  /*9020*/  UMOV UR11, UR36 ;  /* 0x00000024000b7c82 */ /* 0x000fee0008000000 */
[----:B------:R2:W-:Y:S01]  /*9030*/  UTMASTG.3D [UR8], [UR4] ;  /* 0x00000008040073b5 */ /* 0x0005e20008010000 */
[----:B------:R0:W-:Y:S01]  /*9040*/  UTMACMDFLUSH ;  /* 0x00000000000079b7 */ /* 0x0001e20000000000 */
[----:B--2---:R-:W-:Y:S04]  /*9050*/  DEPBAR.LE SB0, 0x1 ;  /* 0x000080400000791a */ /* 0x004fe80000000000 */
.L_x_125:
[----:B------:R-:W-:Y:S05]  /*9060*/  BSYNC.RECONVERGENT B0 ;  /* 0x0000000000007941 */ /* 0x000fea0003800200 */
.L_x_124:
        /* <DEDUP_REMOVED lines=16> */
.L_x_129:
[----:B------:R-:W-:Y:S05]  /*9170*/  BSYNC B0 ;  /* 0x0000000000007941 */ /* 0x000fea0003800000 */
.L_x_128:
        /* <DEDUP_REMOVED lines=20> */
.L_x_127:
[----:B------:R-:W-:Y:S05]  /*92c0*/  BSYNC B1 ;  /* 0x0000000000017941 */ /* 0x000fea0003800000 */
.L_x_126:
        /* <DEDUP_REMOVED lines=22> */
.L_x_132:
[----:B------:R-:W-:Y:S05]  /*9430*/  BSYNC.RECONVERGENT B6 ;  /* 0x0000000000067941 */ /* 0x000fea0003800200 */
.L_x_131:
        /* <DEDUP_REMOVED lines=276> */
[----:B------:R-:W-:Y:S02]  /*a580*/  UIADD3 UR4, UPT, UPT, UR44, 0x8200, URZ ;  /* 0x000082002c047890 */ /* 0x000fe4000fffe0ff */
[----:B------:R-:W-:Y:S01]  /*a590*/  UIADD3 UR9, UPT, UPT, UR49, 0x80, URZ ;  /* 0x0000008031097890 */ /* 0x000fe2000fffe0ff */
[----:B------:R-:W-:Y:S01]  /*a5a0*/  UMOV UR10, UR50 ;  /* 0x00000032000a7c82 */ /* 0x000fe20008000000 */
[----:B------:R-:W-:Y:S02]  /*a5b0*/  UMOV UR11, UR36 ;  /* 0x00000024000b7c82 */ /* 0x000fe40008000000 */
        /* <DEDUP_REMOVED lines=8> */
.L_x_134:
[----:B------:R-:W-:Y:S05]  /*a640*/  BSYNC.RECONVERGENT B0 ;  /* 0x0000000000007941 */ /* 0x000fea0003800200 */
.L_x_133:
        /* <DEDUP_REMOVED lines=16> */
.L_x_138:
[----:B------:R-:W-:Y:S05]  /*a750*/  BSYNC B0 ;  /* 0x0000000000007941 */ /* 0x000fea0003800000 */
.L_x_137:
        /* <DEDUP_REMOVED lines=20> */
.L_x_136:
[----:B------:R-:W-:Y:S05]  /*a8a0*/  BSYNC B1 ;  /* 0x0000000000017941 */ /* 0x000fea0003800000 */
.L_x_135:
[----:B------:R-:W-:Y:S05]  /*a8b0*/  VIADD R0, R71, 0xc0 ;  /* 0x000000c047007836 */ /* 0x000fea0000000000 */
        /* <DEDUP_REMOVED lines=20> */
.L_x_140:
[----:B------:R-:W-:Y:S01]  /*aa00*/  ISETP.NE.AND P0, PT, R176, RZ, PT ;  /* 0x000000ffb000720c */ /* 0x000fe20003f05270 */
[----:B------:R-:W-:Y:S05]  /*aa10*/  WARPSYNC.ALL ;  /* 0x0000000000007948 */ /* 0x000fea0003800000 */
[----:B------:R-:W-:Y:S01]  /*aa20*/  R2UR UR4, R71 ;  /* 0x00000000470472ca */ /* 0x000fe200000e0000 */
[----:B------:R-:W-:Y:S01]  /*aa30*/  BSSY.RECONVERGENT B0, `(.L_x_141) ;  /* 0x000011c000007945 */ /* 0x000fe20003800200 */
[----:B------:R-:W-:Y:S02]  /*aa40*/  F2FP.F16.E5M2.UNPACK_B R11, R141 ;  /* 0x0000008dff0b723e */ /* 0x000fe400020004ff */
[----:B------:R-:W-:Y:S02]  /*aa50*/  F2FP.F16.E5M2.UNPACK_B R10, R142 ;  /* 0x0000008eff0a723e */ /* 0x000fe400020004ff */
[----:B------:R-:W-:Y:S01]  /*aa60*/  F2FP.F16.E5M2.UNPACK_B R9, R143 ;  /* 0x0000008fff09723e */ /* 0x000fe200020004ff */
[--C-:B------:R-:W-:Y:S01]  /*aa70*/  HADD2.F32 R74, -RZ, R11.reuse.H0_H0 ;  /* 0x2000000bff4a7230 */ /* 0x100fe20000004100 */
[----:B------:R-:W-:Y:S01]  /*aa80*/  F2FP.F16.E5M2.UNPACK_B R8, R144 ;  /* 0x00000090ff08723e */ /* 0x000fe200020004ff */
[----:B------:R-:W-:Y:S01]  /*aa90*/  HADD2.F32 R76, -RZ, R11.H1_H1 ;  /* 0x3000000bff4c7230 */ /* 0x000fe20000004100 */
[----:B------:R-:W-:Y:S01]  /*aaa0*/  F2FP.F16.E5M2.UNPACK_B R7, R145 ;  /* 0x00000091ff07723e */ /* 0x000fe200020004ff */
[--C-:B------:R-:W-:Y:S01]  /*aab0*/  HADD2.F32 R77, -RZ, R10.reuse.H0_H0 ;  /* 0x2000000aff4d7230 */ /* 0x100fe20000004100 */
[----:B------:R-:W-:Y:S01]  /*aac0*/  F2FP.F16.E5M2.UNPACK_B R6, R146 ;  /* 0x00000092ff06723e */ /* 0x000fe200020004ff */
[----:B------:R-:W-:Y:S01]  /*aad0*/  HADD2.F32 R80, -RZ, R10.H1_H1 ;  /* 0x3000000aff507230 */ /* 0x000fe20000004100 */
[----:B------:R-:W-:Y:S01]  /*aae0*/  F2FP.F16.E5M2.UNPACK_B R5, R147 ;  /* 0x00000093ff05723e */ /* 0x000fe200020004ff */
[--C-:B------:R-:W-:Y:S01]  /*aaf0*/  HADD2.F32 R81, -RZ, R9.reuse.H0_H0 ;  /* 0x20000009ff517230 */ /* 0x100fe20000004100 */
[----:B-1----:R-:W-:Y:S01]  /*ab00*/  F2FP.F16.E5M2.UNPACK_B R4, R148 ;  /* 0x00000094ff04723e */ /* 0x002fe200020004ff */
[----:B------:R-:W-:Y:S01]  /*ab10*/  HADD2.F32 R83, -RZ, R9.H1_H1 ;  /* 0x30000009ff537230 */ /* 0x000fe20000004100 */
[-C--:B------:R-:W-:Y:S01]  /*ab20*/  F2FP.F16.E5M2.UNPACK_B R2, R140.reuse ;  /* 0x0000008cff02723e */ /* 0x080fe200020004ff */
[--C-:B------:R-:W-:Y:S01]  /*ab30*/  HADD2.F32 R86, -RZ, R8.reuse.H0_H0 ;  /* 0x20000008ff567230 */ /* 0x100fe20000004100 */
[----:B------:R-:W-:Y:S01]  /*ab40*/  F2FP.F16.E5M2.UNPACK_B R140, R140.H1 ;  /* 0x0000008cff8c723e */ /* 0x000fe200030004ff */
[----:B------:R-:W-:Y:S01]  /*ab50*/  HADD2.F32 R87, -RZ, R8.H1_H1 ;  /* 0x30000008ff577230 */ /* 0x000fe20000004100 */
[----:B------:R-:W-:Y:S01]  /*ab60*/  F2FP.F16.E5M2.UNPACK_B R141, R141.H1 ;  /* 0x0000008dff8d723e */ /* 0x000fe200030004ff */
[--C-:B------:R-:W-:Y:S01]  /*ab70*/  HADD2.F32 R90, -RZ, R7.reuse.H0_H0 ;  /* 0x20000007ff5a7230 */ /* 0x100fe20000004100 */
[----:B------:R-:W-:Y:S01]  /*ab80*/  F2FP.F16.E5M2.UNPACK_B R142, R142.H1 ;  /* 0x0000008eff8e723e */ /* 0x000fe200030004ff */
[----:B------:R-:W-:Y:S01]  /*ab90*/  HADD2.F32 R91, -RZ, R7.H1_H1 ;  /* 0x30000007ff5b7230 */ /* 0x000fe20000004100 */
[----:B------:R-:W-:Y:S01]  /*aba0*/  F2FP.F16.E5M2.UNPACK_B R143, R143.H1 ;  /* 0x0000008fff8f723e */ /* 0x000fe200030004ff */
[--C-:B------:R-:W-:Y:S01]  /*abb0*/  HADD2.F32 R94, -RZ, R6.reuse.H0_H0 ;  /* 0x20000006ff5e7230 */ /* 0x100fe20000004100 */
[----:B------:R-:W-:Y:S01]  /*abc0*/  IADD3 R163, PT, PT, R163, 0xc0, RZ ;  /* 0x000000c0a3a37810 */ /* 0x000fe20007ffe0ff */
[----:B------:R-:W-:Y:S01]  /*abd0*/  HADD2.F32 R95, -RZ, R6.H1_H1 ;  /* 0x30000006ff5f7230 */ /* 0x000fe20000004100 */
[----:B------:R-:W-:Y:S01]  /*abe0*/  F2FP.F16.E5M2.UNPACK_B R107, R149 ;  /* 0x00000095ff6b723e */ /* 0x000fe200020004ff */
[--C-:B------:R-:W-:Y:S01]  /*abf0*/  HADD2.F32 R98, -RZ, R5.reuse.H0_H0 ;  /* 0x20000005ff627230 */ /* 0x100fe20000004100 */
[----:B------:R-:W-:Y:S01]  /*ac00*/  LOP3.LUT R163, R163, 0xfefffff8, RZ, 0xc0, !PT ;  /* 0xfefffff8a3a37812 */ /* 0x000fe200078ec0ff */
[----:B------:R-:W-:Y:S01]  /*ac10*/  HADD2.F32 R99, -RZ, R5.H1_H1 ;  /* 0x30000005ff637230 */ /* 0x000fe20000004100 */
[----:B------:R-:W-:Y:S01]  /*ac20*/  F2FP.F16.E5M2.UNPACK_B R111, R150 ;  /* 0x00000096ff6f723e */ /* 0x000fe200020004ff */
[--C-:B------:R-:W-:Y:S01]  /*ac30*/  HADD2.F32 R102, -RZ, R4.reuse.H0_H0 ;  /* 0x20000004ff667230 */ /* 0x100fe20000004100 */
[----:B------:R-:W-:Y:S01]  /*ac40*/  F2FP.F16.E5M2.UNPACK_B R115, R151 ;  /* 0x00000097ff73723e */ /* 0x000fe200020004ff */
[----:B------:R-:W-:Y:S01]  /*ac50*/  HADD2.F32 R103, -RZ, R4.H1_H1 ;  /* 0x30000004ff677230 */ /* 0x000fe20000004100 */
[----:B------:R-:W-:Y:S01]  /*ac60*/  F2FP.F16.E5M2.UNPACK_B R119, R152 ;  /* 0x00000098ff77723e */ /* 0x000fe200020004ff */
[----:B------:R-:W1:Y:S01]  /*ac70*/  LDTM.x64 R4, tmem[UR4+0xc0] ;  /* 0x0000c004000479ee */ /* 0x000e620008340000 */
[--C-:B------:R-:W-:Y:S01]  /*ac80*/  HADD2.F32 R0, -RZ, R2.reuse.H0_H0 ;  /* 0x20000002ff007230 */ /* 0x100fe20000004100 */
[----:B------:R-:W-:Y:S01]  /*ac90*/  NOP ;  /* 0x0000000000007918 */ /* 0x000fe20000000000 */
[----:B-1----:R1:W-:Y:S01]  /*aca0*/  SYNCS.ARRIVE.TRANS64.RED.A1T0 RZ, [R163+URZ], RZ ;  /* 0x000000ffa3ff79a7 */ /* 0x0023e200081004ff */
[----:B------:R-:W-:Y:S01]  /*acb0*/  HADD2.F32 R2, -RZ, R2.H1_H1 ;  /* 0x30000002ff027230 */ /* 0x000fe20000004100 */
[----:B------:R-:W-:Y:S01]  /*acc0*/  F2FP.F16.E5M2.UNPACK_B R123, R153 ;  /* 0x00000099ff7b723e */ /* 0x000fe200020004ff */
[----:B------:R-:W-:Y:S01]  /*acd0*/  HADD2.F32 R78, -RZ, R141.H1_H1 ;  /* 0x3000008dff4e7230 */ /* 0x000fe20000004100 */
[----:B------:R-:W-:Y:S01]  /*ace0*/  F2FP.F16.E5M2.UNPACK_B R127, R154 ;  /* 0x0000009aff7f723e */ /* 0x000fe200020004ff */
[--C-:B------:R-:W-:Y:S01]  /*acf0*/  HADD2.F32 R106, -RZ, R107.reuse.H0_H0 ;  /* 0x2000006bff6a7230 */ /* 0x100fe20000004100 */
[----:B------:R-:W-:Y:S01]  /*ad00*/  F2FP.F16.E5M2.UNPACK_B R130, R155 ;  /* 0x0000009bff82723e */ /* 0x000fe200020004ff */
[----:B------:R-:W-:Y:S01]  /*ad10*/  HADD2.F32 R107, -RZ, R107.H1_H1 ;  /* 0x3000006bff6b7230 */ /* 0x000fe20000004100 */
[----:B------:R-:W-:Y:S01]  /*ad20*/  F2FP.F16.E5M2.UNPACK_B R144, R144.H1 ;  /* 0x00000090ff90723e */ /* 0x000fe200030004ff */
        /* <DEDUP_REMOVED lines=12> */
[C---:B------:R-:W-:Y:S01]  /*adf0*/  FMUL R4, R70.reuse, R4 ;  /* 0x0000000446047220 */ /* 0x040fe20000400000 */
[C---:B------:R-:W-:Y:S01]  /*ae00*/  FMUL R5, R70.reuse, R5 ;  /* 0x0000000546057220 */ /* 0x040fe20000400000 */
[--C-:B------:R-:W-:Y:S02]  /*ae10*/  HADD2.F32 R3, -RZ, R140.reuse.H0_H0 ;  /* 0x2000008cff037230 */ /* 0x100fe40000004100 */
        /* <DEDUP_REMOVED lines=9> */
[----:B------:R-:W-:Y:S02]  /*aeb0*/  HADD2.F32 R122, -RZ, R123.H0_H0 ;  /* 0x2000007bff7a7230 */ /* 0x000fe40000004100 */
[C---:B------:R-:W-:Y:S01]  /*aec0*/  FMUL R6, R70.reuse, R6 ;  /* 0x0000000646067220 */ /* 0x040fe20000400000 */
[----:B------:R-:W-:Y:S02]  /*aed0*/  HADD2.F32 R72, -RZ, R140.H1_H1 ;  /* 0x3000008cff487230 */ /* 0x000fe40000004100 */
[C---:B------:R-:W-:Y:S01]  /*aee0*/  FMUL R7, R70.reuse, R7 ;  /* 0x0000000746077220 */ /* 0x040fe20000400000 */
[----:B------:R-:W-:Y:S02]  /*aef0*/  HADD2.F32 R75, -RZ, R141.H0_H0 ;  /* 0x2000008dff4b7230 */ /* 0x000fe40000004100 */
[C---:B------:R-:W-:Y:S01]  /*af00*/  FFMA R6, R73.reuse, R3, R6 ;  /* 0x0000000349067223 */ /* 0x040fe20000000006 */
[----:B------:R-:W-:Y:S02]  /*af10*/  HADD2.F32 R123, -RZ, R123.H1_H1 ;  /* 0x3000007bff7b7230 */ /* 0x000fe40000004100 */
[C---:B------:R-:W-:Y:S01]  /*af20*/  FFMA R7, R73.reuse, R72, R7 ;  /* 0x0000004849077223 */ /* 0x040fe20000000007 */
[C---:B------:R-:W-:Y:S01]  /*af30*/  FFMA R8, R73.reuse, R74, R8 ;  /* 0x0000004a49087223 */ /* 0x040fe20000000008 */
[----:B------:R-:W-:Y:S01]  /*af40*/  FFMA R9, R73, R76, R9 ;  /* 0x0000004c49097223 */ /* 0x000fe20000000009 */
[--C-:B------:R-:W-:Y:S02]  /*af50*/  HADD2.F32 R126, -RZ, R127.reuse.H0_H0 ;  /* 0x2000007fff7e7230 */ /* 0x100fe40000004100 */
[C---:B------:R-:W-:Y:S01]  /*af60*/  FMUL R10, R70.reuse, R10 ;  /* 0x0000000a460a7220 */ /* 0x040fe20000400000 */
[----:B------:R-:W-:Y:S01]  /*af70*/  F2FP.SATFINITE.E5M2.F32.PACK_AB_MERGE_C R76, R7, R6, RZ ;  /* 0x00000006074c723e */ /* 0x000fe200048060ff */
[C---:B------:R-:W-:Y:S01]  /*af80*/  FMUL R7, R70.reuse, R20 ;  /* 0x0000001446077220 */ /* 0x040fe20000400000 */
[----:B------:R-:W-:Y:S02]  /*af90*/  HADD2.F32 R127, -RZ, R127.H1_H1 ;  /* 0x3000007fff7f7230 */ /* 0x000fe40000004100 */
[C---:B------:R-:W-:Y:S01]  /*afa0*/  FFMA R10, R73.reuse, R75, R10 ;  /* 0x0000004b490a7223 */ /* 0x040fe2000000000a */
[----:B------:R-:W-:Y:S02]  /*afb0*/  HADD2.F32 R72, -RZ, R130.H0_H0 ;  /* 0x20000082ff487230 */ /* 0x000fe40000004100 */
[C---:B------:R-:W-:Y:S01]  /*afc0*/  FMUL R11, R70.reuse, R11 ;  /* 0x0000000b460b7220 */ /* 0x040fe20000400000 */
[--C-:B------:R-:W-:Y:S02]  /*afd0*/  HADD2.F32 R79, -RZ, R142.reuse.H0_H0 ;  /* 0x2000008eff4f7230 */ /* 0x100fe40000004100 */
[C---:B------:R-:W-:Y:S01]  /*afe0*/  FMUL R14, R70.reuse, R14 ;  /* 0x0000000e460e7220 */ /* 0x040fe20000400000 */
[----:B------:R-:W-:Y:S02]  /*aff0*/  HADD2.F32 R82, -RZ, R142.H1_H1 ;  /* 0x3000008eff527230 */ /* 0x000fe40000004100 */
[C---:B------:R-:W-:Y:S01]  /*b000*/  FFMA R11, R73.reuse, R78, R11 ;  /* 0x0000004e490b7223 */ /* 0x040fe2000000000b */
[C---:B------:R-:W-:Y:S01]  /*b010*/  FFMA R12, R73.reuse, R77, R12 ;  /* 0x0000004d490c7223 */ /* 0x040fe2000000000c */
[C---:B------:R-:W-:Y:S01]  /*b020*/  FFMA R13, R73.reuse, R80, R13 ;  /* 0x00000050490d7223 */ /* 0x040fe2000000000d */
[----:B------:R-:W-:Y:S01]  /*b030*/  FFMA R14, R73, R79, R14 ;  /* 0x0000004f490e7223 */ /* 0x000fe2000000000e */
[----:B------:R-:W-:Y:S01]  /*b040*/  HADD2.F32 R75, -RZ, R130.H1_H1 ;  /* 0x30000082ff4b7230 */ /* 0x000fe20000004100 */
[----:B------:R-:W-:Y:S01]  /*b050*/  F2FP.SATFINITE.E5M2.F32.PACK_AB_MERGE_C R78, R11, R10, RZ ;  /* 0x0000000a0b4e723e */ /* 0x000fe200048060ff */
[C---:B------:R-:W-:Y:S01]  /*b060*/  FMUL R10, R70.reuse, R21 ;  /* 0x00000015460a7220 */ /* 0x040fe20000400000 */
[C---:B------:R-:W-:Y:S01]  /*b070*/  FMUL R21, R70.reuse, R28 ;  /* 0x0000001c46157220 */ /* 0x040fe20000400000 */
        /* <DEDUP_REMOVED lines=8> */
[C---:B------:R-:W-:Y:S01]  /*b100*/  FMUL R18, R70.reuse, R25 ;  /* 0x0000001946127220 */ /* 0x040fe20000400000 */
[----:B------:R-:W-:Y:S01]  /*b110*/  F2FP.SATFINITE.E5M2.F32.PACK_AB_MERGE_C R14, R15, R14, RZ ;  /* 0x0000000e0f0e723e */ /* 0x000fe200048060ff */
        /* <DEDUP_REMOVED lines=8> */
[C---:B------:R-:W-:Y:S01]  /*b1a0*/  FFMA R11, R73.reuse, R88, R11 ;  /* 0x00000058490b7223 */ /* 0x040fe2000000000b */
[----:B------:R-:W-:Y:S01]  /*b1b0*/  FMUL R22, R70, R29 ;  /* 0x0000001d46167220 */ /* 0x000fe20000400000 */
        /* <DEDUP_REMOVED lines=13> */
[----:B------:R-:W-:Y:S01]  /*b290*/  FMUL R20, R70, R27 ;  /* 0x0000001b46147220 */ /* 0x000fe20000400000 */
[--C-:B------:R-:W-:Y:S01]  /*b2a0*/  HADD2.F32 R96, -RZ, R146.reuse.H0_H0 ;  /* 0x20000092ff607230 */ /* 0x100fe20000004100 */
[----:B------:R-:W-:Y:S01]  /*b2b0*/  F2FP.SATFINITE.E5M2.F32.PACK_AB_MERGE_C R16, R10, R7, R16 ;  /* 0x000000070a10723e */ /* 0x000fe20004806010 */
[----:B------:R-:W-:Y:S02]  /*b2c0*/  HADD2.F32 R97, -RZ, R146.H1_H1 ;  /* 0x30000092ff617230 */ /* 0x000fe40000004100 */
        /* <DEDUP_REMOVED lines=28> */
[----:B------:R-:W-:Y:S01]  /*b490*/  F2FP.F16.E5M2.UNPACK_B R151, R151.H1 ;  /* 0x00000097ff97723e */ /* 0x000fe200030004ff */
[----:B------:R-:W-:Y:S01]  /*b4a0*/  FMUL R38, R70, R45 ;  /* 0x0000002d46267220 */ /* 0x000fe20000400000 */
[----:B------:R-:W-:Y:S01]  /*b4b0*/  F2FP.SATFINITE.E5M2.F32.PACK_AB_MERGE_C R19, R28, R27, RZ ;  /* 0x0000001b1c13723e */ /* 0x000fe200048060ff */
[----:B------:R-:W-:Y:S01]  /*b4c0*/  FFMA R31, R73, R104, R31 ;  /* 0x00000068491f7223 */ /* 0x000fe2000000001f */
[C---:B------:R-:W-:Y:S01]  /*b4d0*/  FMUL R45, R70.reuse, R52 ;  /* 0x00000034462d7220 */ /* 0x040fe20000400000 */
[C---:B------:R-:W-:Y:S01]  /*b4e0*/  FMUL R52, R70.reuse, R59 ;  /* 0x0000003b46347220 */ /* 0x040fe20000400000 */
[----:B------:R-:W-:Y:S01]  /*b4f0*/  F2FP.F16.E5M2.UNPACK_B R152, R152.H1 ;  /* 0x00000098ff98723e */ /* 0x000fe200030004ff */
[C---:B------:R-:W-:Y:S01]  /*b500*/  FMUL R59, R70.reuse, R66 ;  /* 0x00000042463b7220 */ /* 0x040fe20000400000 */
[----:B------:R-:W-:Y:S01]  /*b510*/  F2FP.SATFINITE.E5M2.F32.PACK_AB_MERGE_C R66, R13, R12, R14 ;  /* 0x0000000c0d42723e */ /* 0x000fe2000480600e */
        /* <DEDUP_REMOVED lines=11> */
[C---:B------:R-:W-:Y:S01]  /*b5d0*/  FFMA R35, R73.reuse, R108, R35 ;  /* 0x0000006c49237223 */ /* 0x040fe20000000023 */
[C---:B------:R-:W-:Y:S01]  /*b5e0*/  FMUL R36, R70.reuse, R43 ;  /* 0x0000002b46247220 */ /* 0x040fe20000400000 */
[--C-:B------:R-:W-:Y:S02]  /*b5f0*/  HADD2.F32 R112, -RZ, R150.reuse.H0_H0 ;  /* 0x20000096ff707230 */ /* 0x100fe40000004100 */
[C---:B------:R-:W-:Y:S01]  /*b600*/  FMUL R39, R70.reuse, R46 ;  /* 0x0000002e46277220 */ /* 0x040fe20000400000 */
        /* <DEDUP_REMOVED lines=13> */
[C---:B------:R-:W-:Y:S01]  /*b6e0*/  FMUL R46, R70.reuse, R53 ;  /* 0x00000035462e7220 */ /* 0x040fe20000400000 */
[--C-:B------:R-:W-:Y:S02]  /*b6f0*/  HADD2.F32 R120, -RZ, R152.reuse.H0_H0 ;  /* 0x20000098ff787230 */ /* 0x100fe40000004100 */
[C---:B------:R-:W-:Y:S01]  /*b700*/  FMUL R50, R70.reuse, R57 ;  /* 0x0000003946327220 */ /* 0x040fe20000400000 */
[C---:B------:R-:W-:Y:S01]  /*b710*/  FMUL R51, R70.reuse, R58 ;  /* 0x0000003a46337220 */ /* 0x040fe20000400000 */
[C---:B------:R-:W-:Y:S01]  /*b720*/  FMUL R53, R70.reuse, R60 ;  /* 0x0000003c46357220 */ /* 0x040fe20000400000 */
[C---:B------:R-:W-:Y:S01]  /*b730*/  FFMA R43, R73.reuse, R116, R43 ;  /* 0x00000074492b7223 */ /* 0x040fe2000000002b */
[----:B------:R-:W-:Y:S02]  /*b740*/  HADD2.F32 R121, -RZ, R152.H1_H1 ;  /* 0x30000098ff797230 */ /* 0x000fe40000004100 */
[C---:B------:R-:W-:Y:S01]  /*b750*/  FMUL R47, R70.reuse, R54 ;  /* 0x00000036462f7220 */ /* 0x040fe20000400000 */
[C---:B------:R-:W-:Y:S01]  /*b760*/  FMUL R57, R70.reuse, R64 ;  /* 0x0000004046397220 */ /* 0x040fe20000400000 */
[C---:B------:R-:W-:Y:S01]  /*b770*/  FMUL R58, R70.reuse, R65 ;  /* 0x00000041463a7220 */ /* 0x040fe20000400000 */
[C---:B------:R-:W-:Y:S01]  /*b780*/  FMUL R60, R70.reuse, R67 ;  /* 0x00000043463c7220 */ /* 0x040fe20000400000 */
[----:B------:R-:W-:Y:S01]  /*b790*/  FFMA R44, R73, R117, R44 ;  /* 0x00000075492c7223 */ /* 0x000fe2000000002c */
[C---:B------:R-:W-:Y:S01]  /*b7a0*/  FMUL R48, R70.reuse, R55 ;  /* 0x0000003746307220 */ /* 0x040fe20000400000 */
[----:B------:R-:W-:Y:S01]  /*b7b0*/  F2FP.SATFINITE.E5M2.F32.PACK_AB_MERGE_C R64, R5, R4, R76 ;  /* 0x000000040540723e */ /* 0x000fe2000480604c */
[----:B------:R-:W-:Y:S01]  /*b7c0*/  FFMA R45, R73, R118, R45 ;  /* 0x00000076492d7223 */ /* 0x000fe2000000002d */
[----:B------:R-:W-:Y:S01]  /*b7d0*/  F2FP.SATFINITE.E5M2.F32.PACK_AB_MERGE_C R65, R9, R8, R78 ;  /* 0x000000080941723e */ /* 0x000fe2000480604e */
[----:B------:R-:W-:Y:S01]  /*b7e0*/  FMUL R49, R70, R56 ;  /* 0x0000003846317220 */ /* 0x000fe20000400000 */
[----:B------:R-:W-:Y:S01]  /*b7f0*/  F2FP.SATFINITE.E5M2.F32.PACK_AB_MERGE_C R67, R2, R0, R3 ;  /* 0x000000000243723e */ /* 0x000fe20004806003 */
[C---:B------:R-:W-:Y:S01]  /*b800*/  FFMA R46, R73.reuse, R119, R46 ;  /* 0x00000077492e7223 */ /* 0x040fe2000000002e */
[----:B------:R-:W-:Y:S01]  /*b810*/  F2FP.F16.E5M2.UNPACK_B R154, R154.H1 ;  /* 0x0000009aff9a723e */ /* 0x000fe200030004ff */
[--C-:B------:R-:W-:Y:S02]  /*b820*/  HADD2.F32 R124, -RZ, R153.reuse.H0_H0 ;  /* 0x20000099ff7c7230 */ /* 0x100fe40000004100 */
[C---:B------:R-:W-:Y:S01]  /*b830*/  FFMA R47, R73.reuse, R120, R47 ;  /* 0x00000078492f7223 */ /* 0x040fe2000000002f */
[----:B------:R1:W-:Y:S01]  /*b840*/  STS.128 [R137+UR44+0xa200], R64 ;  /* 0x00a2004089007988 */ /* 0x0003e20008000c2c */
[----:B------:R-:W-:Y:S02]  /*b850*/  HADD2.F32 R125, -RZ, R153.H1_H1 ;  /* 0x30000099ff7d7230 */ /* 0x000fe40000004100 */
[C---:B------:R-:W-:Y:S01]  /*b860*/  FFMA R48, R73.reuse, R121, R48 ;  /* 0x0000007949307223 */ /* 0x040fe20000000030 */
[C---:B------:R-:W-:Y:S01]  /*b870*/  FFMA R49, R73.reuse, R122, R49 ;  /* 0x0000007a49317223 */ /* 0x040fe20000000031 */
[----:B------:R-:W-:Y:S01]  /*b880*/  F2FP.F16.E5M2.UNPACK_B R155, R155.H1 ;  /* 0x0000009bff9b723e */ /* 0x000fe200030004ff */
[C---:B------:R-:W-:Y:S01]  /*b890*/  FFMA R50, R73.reuse, R123, R50 ;  /* 0x0000007b49327223 */ /* 0x040fe20000000032 */
[----:B------:R-:W-:Y:S01]  /*b8a0*/  FMUL R54, R70, R61 ;  /* 0x0000003d46367220 */ /* 0x000fe20000400000 */
[--C-:B------:R-:W-:Y:S01]  /*b8b0*/  HADD2.F32 R128, -RZ, R154.reuse.H0_H0 ;  /* 0x2000009aff807230 */ /* 0x100fe20000004100 */
[----:B------:R1:W-:Y:S01]  /*b8c0*/  STS.128 [R178+0xa010], R16 ;  /* 0x00a01010b2007388 */ /* 0x0003e20000000c00 */
[----:B------:R-:W-:Y:S01]  /*b8d0*/  F2FP.SATFINITE.E5M2.F32.PACK_AB_MERGE_C R35, R36, R35, RZ ;  /* 0x000000232423723e */ /* 0x000fe200048060ff */
[C---:B------:R-:W-:Y:S01]  /*b8e0*/  FFMA R51, R73.reuse, R124, R51 ;  /* 0x0000007c49337223 */ /* 0x040fe20000000033 */
[----:B------:R-:W-:Y:S01]  /*b8f0*/  F2FP.SATFINITE.E5M2.F32.PACK_AB_MERGE_C R39, R40, R39, RZ ;  /* 0x000000272827723e */ /* 0x000fe200048060ff */
[----:B------:R-:W-:Y:S02]  /*b900*/  HADD2.F32 R129, -RZ, R154.H1_H1 ;  /* 0x3000009aff817230 */ /* 0x000fe40000004100 */
[C---:B------:R-:W-:Y:S01]  /*b910*/  FMUL R55, R70.reuse, R62 ;  /* 0x0000003e46377220 */ /* 0x040fe20000400000 */
[C---:B------:R-:W-:Y:S01]  /*b920*/  FFMA R52, R73.reuse, R125, R52 ;  /* 0x0000007d49347223 */ /* 0x040fe20000000034 */
[----:B------:R-:W-:Y:S01]  /*b930*/  FMUL R56, R70, R63 ;  /* 0x0000003f46387220 */ /* 0x000fe20000400000 */
[C---:B------:R-:W-:Y:S01]  /*b940*/  FFMA R53, R73.reuse, R126, R53 ;  /* 0x0000007e49357223 */ /* 0x040fe20000000035 */
[C---:B------:R-:W-:Y:S01]  /*b950*/  FFMA R54, R73.reuse, R127, R54 ;  /* 0x0000007f49367223 */ /* 0x040fe20000000036 */
[--C-:B------:R-:W-:Y:S02]  /*b960*/  HADD2.F32 R74, -RZ, R155.reuse.H0_H0 ;  /* 0x2000009bff4a7230 */ /* 0x100fe40000004100 */
[C---:B------:R-:W-:Y:S01]  /*b970*/  FFMA R55, R73.reuse, R128, R55 ;  /* 0x0000008049377223 */ /* 0x040fe20000000037 */
[----:B------:R-:W-:Y:S02]  /*b980*/  HADD2.F32 R131, -RZ, R155.H1_H1 ;  /* 0x3000009bff837230 */ /* 0x000fe40000004100 */
[C---:B------:R-:W-:Y:S01]  /*b990*/  FFMA R56, R73.reuse, R129, R56 ;  /* 0x0000008149387223 */ /* 0x040fe20000000038 */
[----:B------:R-:W-:Y:S01]  /*b9a0*/  F2FP.SATFINITE.E5M2.F32.PACK_AB_MERGE_C R43, R44, R43, RZ ;  /* 0x0000002b2c2b723e */ /* 0x000fe200048060ff */
[C---:B------:R-:W-:Y:S01]  /*b9b0*/  FFMA R57, R73.reuse, R72, R57 ;  /* 0x0000004849397223 */ /* 0x040fe20000000039 */
[C---:B------:R-:W-:Y:S01]  /*b9c0*/  FFMA R58, R73.reuse, R75, R58 ;  /* 0x0000004b493a7223 */ /* 0x040fe2000000003a */
[C---:B------:R-:W-:Y:S01]  /*b9d0*/  FFMA R59, R73.reuse, R74, R59 ;  /* 0x0000004a493b7223 */ /* 0x040fe2000000003b */
[----:B------:R-:W-:Y:S01]  /*b9e0*/  F2FP.SATFINITE.E5M2.F32.PACK_AB_MERGE_C R33, R34, R33, R35 ;  /* 0x000000212221723e */ /* 0x000fe20004806023 */
[----:B------:R-:W-:Y:S01]  /*b9f0*/  FFMA R60, R73, R131, R60 ;  /* 0x00000083493c7223 */ /* 0x000fe2000000003c */
[----:B------:R-:W-:Y:S02]  /*ba00*/  F2FP.SATFINITE.E5M2.F32.PACK_AB_MERGE_C R32, R30, R29, R32 ;  /* 0x0000001d1e20723e */ /* 0x000fe40004806020 */
        /* <DEDUP_REMOVED lines=11> */
[----:B------:R-:W-:Y:S03]  /*bac0*/  IADD3 R68, PT, PT, R68, 0x1, RZ ;  /* 0x0000000144447810 */ /* 0x000fe60007ffe0ff */
        /* <DEDUP_REMOVED lines=18> */
.L_x_142:
[----:B------:R-:W-:Y:S05]  /*bbf0*/  BSYNC.RECONVERGENT B0 ;  /* 0x0000000000007941 */ /* 0x000fea0003800200 */
.L_x_141:
[----:B------:R-:W-:Y:S01]  /*bc00*/  R2UR UR5, R160 ;  /* 0x00000000a00572ca */ /* 0x000fe200000e0000 */
[----:B------:R-:W-:Y:S01]  /*bc10*/  BAR.SYNC.DEFER_BLOCKING 0x1, 0x80 ;  /* 0x0042000000007b1d */ /* 0x000fe20000010000 */
[----:B------:R-:W-:Y:S01]  /*bc20*/  R2UR UR4, R161 ;  /* 0x00000000a10472ca */ /* 0x000fe200000e0000 */
[----:B------:R-:W-:Y:S01]  /*bc30*/  UISETP.NE.AND UP0, UPT, UR46, URZ, UPT ;  /* 0x000000ff2e00728c */ /* 0x000fe2000bf05270 */
[----:B------:R-:W-:Y:S02]  /*bc40*/  ISETP.NE.AND P0, PT, R164, 0x2, PT ;  /* 0x00000002a400780c */ /* 0x000fe40003f05270 */
[----:B------:R-:W-:Y:S02]  /*bc50*/  ISETP.NE.AND P1, PT, R68, 0x2, PT ;  /* 0x000000024400780c */ /* 0x000fe40003f25270 */
[----:B------:R-:W-:Y:S02]  /*bc60*/  SEL R0, RZ, 0x1, P0 ;  /* 0x00000001ff007807 */ /* 0x000fe40000000000 */
[----:B------:R-:W-:Y:S02]  /*bc70*/  SEL R3, RZ, 0x1, P1 ;  /* 0x00000001ff037807 */ /* 0x000fe40000800000 */
[----:B------:R-:W-:Y:S01]  /*bc80*/  LOP3.LUT R169, R169, R0, RZ, 0x3c, !PT ;  /* 0x00000000a9a97212 */ /* 0x000fe200078e3cff */
[----:B------:R-:W-:Y:S01]  /*bc90*/  UIADD3 UR20, UPT, UPT, UR37, UR5, URZ ;  /* 0x0000000525147290 */ /* 0x000fe2000fffe0ff */
[----:B------:R-:W-:Y:S01]  /*bca0*/  LOP3.LUT R170, R170, R3, RZ, 0x3c, !PT ;  /* 0x00000003aaaa7212 */ /* 0x000fe200078e3cff */
[----:B------:R-:W-:Y:S01]  /*bcb0*/  UIADD3 UR16, UPT, UPT, UR38, UR4, URZ ;  /* 0x0000000426107290 */ /* 0x000fe2000fffe0ff */
[----:B------:R-:W-:Y:S02]  /*bcc0*/  SEL R164, R164, RZ, P0 ;  /* 0x000000ffa4a47207 */ /* 0x000fe40000000000 */
[----:B------:R-:W-:Y:S01]  /*bcd0*/  SEL R68, R68, RZ, P1 ;  /* 0x000000ff44447207 */ /* 0x000fe20000800000 */
[----:B------:R-:W-:Y:S01]  /*bce0*/  UMOV UR36, UR59 ;  /* 0x0000003b00247c82 */ /* 0x000fe20008000000 */
[----:B------:R-:W-:Y:S07]  /*bcf0*/  BRA.U UP0, `(.L_x_143) ;  /* 0xffffff9900787547 */ /* 0x000fee000b83ffff */
[----:B------:R-:W-:Y:S05]  /*bd00*/  EXIT ;  /* 0x000000000000794d */ /* 0x000fea0003800000 */
.L_x_24:
[----:B--2---:R2:W3:Y:S02]  /*bd10*/  SYNCS.PHASECHK.TRANS64.TRYWAIT P0, [R3+URZ+0xe0], R2 ;  /* 0x0000e002030075a7 */ /* 0x0044e400080011ff */
[----:B---3--:R-:W-:Y:S05]  /*bd20*/  @!P0 NANOSLEEP.SYNCS 0x989680 ;  /* 0x009896800000895d */ /* 0x008fea0003900000 */
[----:B------:R-:W3:Y:S02]  /*bd30*/  @!P0 SYNCS.PHASECHK.TRANS64 P0, [R3+URZ+0xe0], R2 ;  /* 0x0000e002030085a7 */ /* 0x000ee400080010ff */
[----:B---3--:R-:W-:Y:S05]  /*bd40*/  @!P0 BRA `(.L_x_24) ;  /* 0xfffffffc00f08947 */ /* 0x008fea000383ffff */
[----:B------:R-:W-:Y:S05]  /*bd50*/  BRA `(.L_x_144) ;  /* 0xffffff5c00287947 */ /* 0x000fea000383ffff */
.L_x_27:
[----:B-1----:R-:W-:-:S07]  /*bd60*/  MOV R0, UR33 ;  /* 0x0000002100007c02 */ /* 0x002fce0008000f00 */
.L_x_145:
[----:B-1----:R1:W2:Y:S02]  /*bd70*/  SYNCS.PHASECHK.TRANS64.TRYWAIT P0, [R0+URZ+0x20], R3 ;  /* 0x00002003000075a7 */ /* 0x0022a400080011ff */
[----:B--2---:R-:W-:Y:S05]  /*bd80*/  @!P0 NANOSLEEP.SYNCS 0x989680 ;  /* 0x009896800000895d */ /* 0x004fea0003900000 */
[----:B------:R-:W2:Y:S02]  /*bd90*/  @!P0 SYNCS.PHASECHK.TRANS64 P0, [R0+URZ+0x20], R3 ;  /* 0x00002003000085a7 */ /* 0x000ea400080010ff */
[----:B--2---:R-:W-:Y:S05]  /*bda0*/  @!P0 BRA `(.L_x_145) ;  /* 0xfffffffc00f08947 */ /* 0x004fea000383ffff */
[----:B------:R-:W-:Y:S05]  /*bdb0*/  BRA `(.L_x_26) ;  /* 0xffffff5c00807947 */ /* 0x000fea000383ffff */
.L_x_34:
[----:B-1----:R-:W-:-:S07]  /*bdc0*/  MOV R0, UR17 ;  /* 0x0000001100007c02 */ /* 0x002fce0008000f00 */
.L_x_146:
[----:B-1----:R1:W2:Y:S02]  /*bdd0*/  SYNCS.PHASECHK.TRANS64.TRYWAIT P0, [R0+URZ+0x20], R3 ;  /* 0x00002003000075a7 */ /* 0x0022a400080011ff */
[----:B--2---:R-:W-:Y:S05]  /*bde0*/  @!P0 NANOSLEEP.SYNCS 0x989680 ;  /* 0x009896800000895d */ /* 0x004fea0003900000 */
[----:B------:R-:W2:Y:S02]  /*bdf0*/  @!P0 SYNCS.PHASECHK.TRANS64 P0, [R0+URZ+0x20], R3 ;  /* 0x00002003000085a7 */ /* 0x000ea400080010ff */
[----:B--2---:R-:W-:Y:S05]  /*be00*/  @!P0 BRA `(.L_x_146) ;  /* 0xfffffffc00f08947 */ /* 0x004fea000383ffff */
[----:B------:R-:W-:Y:S05]  /*be10*/  BRA `(.L_x_33) ;  /* 0xffffff6000407947 */ /* 0x000fea000383ffff */
.L_x_39:
[----:B-1----:R1:W2:Y:S02]  /*be20*/  SYNCS.PHASECHK.TRANS64.TRYWAIT P0, [R3+URZ+0x90], R0 ;  /* 0x00009000030075a7 */ /* 0x0022a400080011ff */
[----:B--2---:R-:W-:Y:S05]  /*be30*/  @!P0 NANOSLEEP.SYNCS 0x989680 ;  /* 0x009896800000895d */ /* 0x004fea0003900000 */
[----:B------:R-:W2:Y:S02]  /*be40*/  @!P0 SYNCS.PHASECHK.TRANS64 P0, [R3+URZ+0x90], R0 ;  /* 0x00009000030085a7 */ /* 0x000ea400080010ff */
[----:B--2---:R-:W-:Y:S05]  /*be50*/  @!P0 BRA `(.L_x_39) ;  /* 0xfffffffc00f08947 */ /* 0x004fea000383ffff */
[----:B------:R-:W-:Y:S05]  /*be60*/  BRA `(.L_x_147) ;  /* 0xffffff6000e87947 */ /* 0x000fea000383ffff */
.L_x_43:
[----:B-1----:R-:W-:-:S07]  /*be70*/  MOV R0, UR4 ;  /* 0x0000000400007c02 */ /* 0x002fce0008000f00 */
.L_x_148:
[----:B-1----:R1:W2:Y:S02]  /*be80*/  SYNCS.PHASECHK.TRANS64.TRYWAIT P0, [R0+URZ], R3 ;  /* 0x00000003000075a7 */ /* 0x0022a400080011ff */
[----:B--2---:R-:W-:Y:S05]  /*be90*/  @!P0 NANOSLEEP.SYNCS 0x989680 ;  /* 0x009896800000895d */ /* 0x004fea0003900000 */
[----:B------:R-:W2:Y:S02]  /*bea0*/  @!P0 SYNCS.PHASECHK.TRANS64 P0, [R0+URZ], R3 ;  /* 0x00000003000085a7 */ /* 0x000ea400080010ff */
[----:B--2---:R-:W-:Y:S05]  /*beb0*/  @!P0 BRA `(.L_x_148) ;  /* 0xfffffffc00f08947 */ /* 0x004fea000383ffff */
[----:B------:R-:W-:Y:S05]  /*bec0*/  BRA `(.L_x_149) ;  /* 0xffffff6800947947 */ /* 0x000fea000383ffff */
.L_x_44:
[----:B------:R-:W-:-:S07]  /*bed0*/  MOV R0, UR5 ;  /* 0x0000000500007c02 */ /* 0x000fce0008000f00 */
.L_x_150:
[----:B-1----:R1:W2:Y:S02]  /*bee0*/  SYNCS.PHASECHK.TRANS64.TRYWAIT P0, [R0+URZ], R3 ;  /* 0x00000003000075a7 */ /* 0x0022a400080011ff */
[----:B--2---:R-:W-:Y:S05]  /*bef0*/  @!P0 NANOSLEEP.SYNCS 0x989680 ;  /* 0x009896800000895d */ /* 0x004fea0003900000 */
[----:B------:R-:W2:Y:S02]  /*bf00*/  @!P0 SYNCS.PHASECHK.TRANS64 P0, [R0+URZ], R3 ;  /* 0x00000003000085a7 */ /* 0x000ea400080010ff */
[----:B--2---:R-:W-:Y:S05]  /*bf10*/  @!P0 BRA `(.L_x_150) ;  /* 0xfffffffc00f08947 */ /* 0x004fea000383ffff */
[----:B------:R-:W-:Y:S05]  /*bf20*/  BRA `(.L_x_151) ;  /* 0xffffff6800a07947 */ /* 0x000fea000383ffff */
.L_x_45:
[----:B------:R-:W-:-:S07]  /*bf30*/  MOV R0, UR5 ;  /* 0x0000000500007c02 */ /* 0x000fce0008000f00 */
.L_x_152:
[----:B-1----:R1:W2:Y:S02]  /*bf40*/  SYNCS.PHASECHK.TRANS64.TRYWAIT P0, [R0+URZ], R3 ;  /* 0x00000003000075a7 */ /* 0x0022a400080011ff */
[----:B--2---:R-:W-:Y:S05]  /*bf50*/  @!P0 NANOSLEEP.SYNCS 0x989680 ;  /* 0x009896800000895d */ /* 0x004fea0003900000 */
[----:B------:R-:W2:Y:S02]  /*bf60*/  @!P0 SYNCS.PHASECHK.TRANS64 P0, [R0+URZ], R3 ;  /* 0x00000003000085a7 */ /* 0x000ea400080010ff */
[----:B--2---:R-:W-:Y:S05]  /*bf70*/  @!P0 BRA `(.L_x_152) ;  /* 0xfffffffc00f08947 */ /* 0x004fea000383ffff */
[----:B------:R-:W-:Y:S05]  /*bf80*/  BRA `(.L_x_153) ;  /* 0xffffff6800ac7947 */ /* 0x000fea000383ffff */
.L_x_48:
[----:B-1----:R1:W2:Y:S02]  /*bf90*/  SYNCS.PHASECHK.TRANS64.TRYWAIT P0, [R0+URZ+0xd0], R5 ;  /* 0x0000d005000075a7 */ /* 0x0022a400080011ff */
[----:B--2---:R-:W-:Y:S05]  /*bfa0*/  @!P0 NANOSLEEP.SYNCS 0x989680 ;  /* 0x009896800000895d */ /* 0x004fea0003900000 */
[----:B------:R-:W2:Y:S02]  /*bfb0*/  @!P0 SYNCS.PHASECHK.TRANS64 P0, [R0+URZ+0xd0], R5 ;  /* 0x0000d005000085a7 */ /* 0x000ea400080010ff */
[----:B--2---:R-:W-:Y:S05]  /*bfc0*/  @!P0 BRA `(.L_x_48) ;  /* 0xfffffffc00f08947 */ /* 0x004fea000383ffff */
[----:B------:R-:W-:Y:S05]  /*bfd0*/  BRA `(.L_x_154) ;  /* 0xffffff6c00087947 */ /* 0x000fea000383ffff */
.L_x_49:
[----:B------:R-:W-:-:S07]  /*bfe0*/  MOV R0, UR4 ;  /* 0x0000000400007c02 */ /* 0x000fce0008000f00 */
.L_x_155:
[----:B-1----:R1:W2:Y:S02]  /*bff0*/  SYNCS.PHASECHK.TRANS64.TRYWAIT P0, [R0+URZ+0xa0], R7 ;  /* 0x0000a007000075a7 */ /* 0x0022a400080011ff */
[----:B--2---:R-:W-:Y:S05]  /*c000*/  @!P0 NANOSLEEP.SYNCS 0x989680 ;  /* 0x009896800000895d */ /* 0x004fea0003900000 */
[----:B------:R-:W2:Y:S02]  /*c010*/  @!P0 SYNCS.PHASECHK.TRANS64 P0, [R0+URZ+0xa0], R7 ;  /* 0x0000a007000085a7 */ /* 0x000ea400080010ff */
[----:B--2---:R-:W-:Y:S05]  /*c020*/  @!P0 BRA `(.L_x_155) ;  /* 0xfffffffc00f08947 */ /* 0x004fea000383ffff */
[----:B------:R-:W-:Y:S05]  /*c030*/  BRA `(.L_x_156) ;  /* 0xffffff6c00187947 */ /* 0x000fea000383ffff */
.L_x_50:
[----:B-1----:R1:W2:Y:S02]  /*c040*/  SYNCS.PHASECHK.TRANS64.TRYWAIT P1, [R0+URZ+0x90], R5 ;  /* 0x00009005000075a7 */ /* 0x0022a400080211ff */
[----:B--2---:R-:W-:Y:S05]  /*c050*/  @!P1 NANOSLEEP.SYNCS 0x989680 ;  /* 0x009896800000995d */ /* 0x004fea0003900000 */
[----:B------:R-:W2:Y:S02]  /*c060*/  @!P1 SYNCS.PHASECHK.TRANS64 P1, [R0+URZ+0x90], R5 ;  /* 0x00009005000095a7 */ /* 0x000ea400080210ff */
[----:B--2---:R-:W-:Y:S05]  /*c070*/  @!P1 BRA `(.L_x_50) ;  /* 0xfffffffc00f09947 */ /* 0x004fea000383ffff */
[----:B------:R-:W-:Y:S05]  /*c080*/  BRA `(.L_x_157) ;  /* 0xffffff6c00487947 */ /* 0x000fea000383ffff */
.L_x_53:
[----:B------:R-:W-:-:S07]  /*c090*/  MOV R0, UR4 ;  /* 0x0000000400007c02 */ /* 0x000fce0008000f00 */
.L_x_158:
[----:B-1----:R1:W2:Y:S02]  /*c0a0*/  SYNCS.PHASECHK.TRANS64.TRYWAIT P0, [R0+URZ+0xa0], R3 ;  /* 0x0000a003000075a7 */ /* 0x0022a400080011ff */
[----:B--2---:R-:W-:Y:S05]  /*c0b0*/  @!P0 NANOSLEEP.SYNCS 0x989680 ;  /* 0x009896800000895d */ /* 0x004fea0003900000 */
[----:B------:R-:W2:Y:S02]  /*c0c0*/  @!P0 SYNCS.PHASECHK.TRANS64 P0, [R0+URZ+0xa0], R3 ;  /* 0x0000a003000085a7 */ /* 0x000ea400080010ff */
[----:B--2---:R-:W-:Y:S05]  /*c0d0*/  @!P0 BRA `(.L_x_158) ;  /* 0xfffffffc00f08947 */ /* 0x004fea000383ffff */
[----:B------:R-:W-:Y:S05]  /*c0e0*/  BRA `(.L_x_52) ;  /* 0xffffff6c009c7947 */ /* 0x000fea000383ffff */
.L_x_62:
[----:B-1----:R-:W-:-:S04]  /*c0f0*/  MOV R5, UR5 ;  /* 0x0000000500057c02 */ /* 0x002fc80008000f00 */
[----:B------:R1:W2:Y:S03]  /*c100*/  SYNCS.PHASECHK.TRANS64.TRYWAIT P0, [R5+URZ+0x8], R6 ;  /* 0x00000806050075a7 */ /* 0x0002a600080011ff */
[----:B--2---:R-:W-:Y:S05]  /*c110*/  @!P0 NANOSLEEP.SYNCS 0x989680 ;  /* 0x009896800000895d */ /* 0x004fea0003900000 */
[----:B------:R-:W2:Y:S02]  /*c120*/  @!P0 SYNCS.PHASECHK.TRANS64 P0, [R5+URZ+0x8], R6 ;  /* 0x00000806050085a7 */ /* 0x000ea400080010ff */
[----:B--2---:R-:W-:Y:S05]  /*c130*/  @!P0 BRA `(.L_x_62) ;  /* 0xfffffffc00ec8947 */ /* 0x004fea000383ffff */
[----:B------:R-:W-:Y:S05]  /*c140*/  BRA `(.L_x_61) ;  /* 0xffffff7000507947 */ /* 0x000fea000383ffff */
.L_x_64:
[----:B------:R-:W-:Y:S01]  /*c150*/  BSSY B0, `(.L_x_159) ;  /* 0x0000006000007945 */ /* 0x000fe20003800000 */
[----:B------:R-:W-:-:S07]  /*c160*/  MOV R15, 0xffffffff ;  /* 0xffffffff000f7802 */ /* 0x000fce0000000f00 */
[----:B-1---5:R-:W-:Y:S05]  /*c170*/  WARPSYNC.COLLECTIVE R15, `(.L_x_160) ;  /* 0x000000000f0c7348 */ /* 0x022fea0003c00000 */
[----:B------:R-:W-:Y:S02]  /*c180*/  ELECT P6, UR79, PT ;  /* 0x00000000004f782f */ /* 0x000fe400038c0000 */
[----:B------:R-:W-:Y:S01]  /*c190*/  MOV R14, UR79 ;  /* 0x0000004f000e7c02 */ /* 0x000fe20008000f00 */
[----:B-1---5:R-:W-:Y:S10]  /*c1a0*/  ENDCOLLECTIVE ;  /* 0x000000000000791b */ /* 0x022ff40003800000 */
.L_x_160:
[----:B------:R-:W-:Y:S05]  /*c1b0*/  BSYNC B0 ;  /* 0x0000000000007941 */ /* 0x000fea0003800000 */
.L_x_159:
[----:B------:R-:W-:Y:S01]  /*c1c0*/  PLOP3.LUT P0, PT, P6, PT, PT, 0x80, 0x8 ;  /* 0x000000000008781c */ /* 0x000fe2000370f070 */
[----:B------:R-:W-:-:S12]  /*c1d0*/  BRA `(.L_x_161) ;  /* 0xffffff70007c7947 */ /* 0x000fd8000383ffff */
.L_x_66:
[----:B-1----:R-:W-:-:S04]  /*c1e0*/  MOV R3, UR5 ;  /* 0x0000000500037c02 */ /* 0x002fc80008000f00 */
[----:B------:R1:W2:Y:S03]  /*c1f0*/  SYNCS.PHASECHK.TRANS64.TRYWAIT P0, [R3+URZ+0x8], R4 ;  /* 0x00000804030075a7 */ /* 0x0002a600080011ff */
[----:B--2---:R-:W-:Y:S05]  /*c200*/  @!P0 NANOSLEEP.SYNCS 0x989680 ;  /* 0x009896800000895d */ /* 0x004fea0003900000 */
[----:B------:R-:W2:Y:S02]  /*c210*/  @!P0 SYNCS.PHASECHK.TRANS64 P0, [R3+URZ+0x8], R4 ;  /* 0x00000804030085a7 */ /* 0x000ea400080010ff */
[----:B--2---:R-:W-:Y:S05]  /*c220*/  @!P0 BRA `(.L_x_66) ;  /* 0xfffffffc00ec8947 */ /* 0x004fea000383ffff */
[----:B------:R-:W-:Y:S05]  /*c230*/  BRA `(.L_x_65) ;  /* 0xffffff7000807947 */ /* 0x000fea000383ffff */
.L_x_67:
[----:B-1----:R1:W2:Y:S02]  /*c240*/  SYNCS.PHASECHK.TRANS64.TRYWAIT P0, [R0+URZ+0x90], R5 ;  /* 0x00009005000075a7 */ /* 0x0022a400080011ff */
[----:B--2---:R-:W-:Y:S05]  /*c250*/  @!P0 NANOSLEEP.SYNCS 0x989680 ;  /* 0x009896800000895d */ /* 0x004fea0003900000 */
[----:B------:R-:W2:Y:S02]  /*c260*/  @!P0 SYNCS.PHASECHK.TRANS64 P0, [R0+URZ+0x90], R5 ;  /* 0x00009005000085a7 */ /* 0x000ea400080010ff */
[----:B--2---:R-:W-:Y:S05]  /*c270*/  @!P0 BRA `(.L_x_67) ;  /* 0xfffffffc00f08947 */ /* 0x004fea000383ffff */
[----:B------:R-:W-:Y:S05]  /*c280*/  BRA `(.L_x_162) ;  /* 0xffffff74006c7947 */ /* 0x000fea000383ffff */
.L_x_69:
[----:B------:R-:W-:-:S07]  /*c290*/  MOV R0, UR31 ;  /* 0x0000001f00007c02 */ /* 0x000fce0008000f00 */
.L_x_163:
[----:B-1----:R1:W2:Y:S02]  /*c2a0*/  SYNCS.PHASECHK.TRANS64.TRYWAIT P0, [R0+URZ+0xc0], R5 ;  /* 0x0000c005000075a7 */ /* 0x0022a400080011ff */
[----:B--2---:R-:W-:Y:S05]  /*c2b0*/  @!P0 NANOSLEEP.SYNCS 0x989680 ;  /* 0x009896800000895d */ /* 0x004fea0003900000 */
[----:B------:R-:W2:Y:S02]  /*c2c0*/  @!P0 SYNCS.PHASECHK.TRANS64 P0, [R0+URZ+0xc0], R5 ;  /* 0x0000c005000085a7 */ /* 0x000ea400080010ff */
[----:B--2---:R-:W-:Y:S05]  /*c2d0*/  @!P0 BRA `(.L_x_163) ;  /* 0xfffffffc00f08947 */ /* 0x004fea000383ffff */
[----:B------:R-:W-:Y:S05]  /*c2e0*/  BRA `(.L_x_164) ;  /* 0xffffff7400b87947 */ /* 0x000fea000383ffff */
.L_x_72:
[----:B------:R-:W-:Y:S07]  /*c2f0*/  MOV R0, UR5 ;  /* 0x0000000500007c02 */ /* 0x000fee0008000f00 */
.L_x_165:
[----:B-1----:R1:W2:Y:S02]  /*c300*/  SYNCS.PHASECHK.TRANS64.TRYWAIT P0, [R0+URZ], R5 ;  /* 0x00000005000075a7 */ /* 0x0022a400080011ff */
[----:B--2---:R-:W-:Y:S05]  /*c310*/  @!P0 NANOSLEEP.SYNCS 0x989680 ;  /* 0x009896800000895d */ /* 0x004fea0003900000 */
[----:B------:R-:W2:Y:S02]  /*c320*/  @!P0 SYNCS.PHASECHK.TRANS64 P0, [R0+URZ], R5 ;  /* 0x00000005000085a7 */ /* 0x000ea400080010ff */
[----:B--2---:R-:W-:Y:S05]  /*c330*/  @!P0 BRA `(.L_x_165) ;  /* 0xfffffffc00f08947 */ /* 0x004fea000383ffff */
[----:B------:R-:W-:Y:S05]  /*c340*/  BRA `(.L_x_71) ;  /* 0xffffff7400cc7947 */ /* 0x000fea000383ffff */
.L_x_76:
[----:B-1----:R-:W-:-:S07]  /*c350*/  MOV R0, UR4 ;  /* 0x0000000400007c02 */ /* 0x002fce0008000f00 */
.L_x_166:
[----:B-1----:R1:W2:Y:S02]  /*c360*/  SYNCS.PHASECHK.TRANS64.TRYWAIT P0, [R0+URZ], R3 ;  /* 0x00000003000075a7 */ /* 0x0022a400080011ff */
[----:B--2---:R-:W-:Y:S05]  /*c370*/  @!P0 NANOSLEEP.SYNCS 0x989680 ;  /* 0x009896800000895d */ /* 0x004fea0003900000 */
[----:B------:R-:W2:Y:S02]  /*c380*/  @!P0 SYNCS.PHASECHK.TRANS64 P0, [R0+URZ], R3 ;  /* 0x00000003000085a7 */ /* 0x000ea400080010ff */
[----:B--2---:R-:W-:Y:S05]  /*c390*/  @!P0 BRA `(.L_x_166) ;  /* 0xfffffffc00f08947 */ /* 0x004fea000383ffff */
[----:B------:R-:W-:Y:S05]  /*c3a0*/  BRA `(.L_x_167) ;  /* 0xffffff7800c07947 */ /* 0x000fea000383ffff */
.L_x_79:
[----:B------:R-:W-:-:S07]  /*c3b0*/  MOV R0, UR26 ;  /* 0x0000001a00007c02 */ /* 0x000fce0008000f00 */
.L_x_168:
[----:B-1----:R1:W2:Y:S02]  /*c3c0*/  SYNCS.PHASECHK.TRANS64.TRYWAIT P1, [R0+URZ+0xf0], R3 ;  /* 0x0000f003000075a7 */ /* 0x0022a400080211ff */
[----:B--2---:R-:W-:Y:S05]  /*c3d0*/  @!P1 NANOSLEEP.SYNCS 0x989680 ;  /* 0x009896800000995d */ /* 0x004fea0003900000 */
[----:B------:R-:W2:Y:S02]  /*c3e0*/  @!P1 SYNCS.PHASECHK.TRANS64 P1, [R0+URZ+0xf0], R3 ;  /* 0x0000f003000095a7 */ /* 0x000ea400080210ff */
[----:B--2---:R-:W-:Y:S05]  /*c3f0*/  @!P1 BRA `(.L_x_168) ;  /* 0xfffffffc00f09947 */ /* 0x004fea000383ffff */
[----:B------:R-:W-:Y:S05]  /*c400*/  BRA `(.L_x_169) ;  /* 0xffffff7c000c7947 */ /* 0x000fea000383ffff */
.L_x_84:
[----:B--2---:R2:W3:Y:S02]  /*c410*/  SYNCS.PHASECHK.TRANS64.TRYWAIT P0, [R12+URZ+0x90], R9 ;  /* 0x000090090c0075a7 */ /* 0x0044e400080011ff */
[----:B---3--:R-:W-:Y:S05]  /*c420*/  @!P0 NANOSLEEP.SYNCS 0x989680 ;  /* 0x009896800000895d */ /* 0x008fea0003900000 */
[----:B------:R-:W3:Y:S02]  /*c430*/  @!P0 SYNCS.PHASECHK.TRANS64 P0, [R12+URZ+0x90], R9 ;  /* 0x000090090c0085a7 */ /* 0x000ee400080010ff */
[----:B---3--:R-:W-:Y:S05]  /*c440*/  @!P0 BRA `(.L_x_84) ;  /* 0xfffffffc00f08947 */ /* 0x008fea000383ffff */
[----:B------:R-:W-:Y:S05]  /*c450*/  BRA `(.L_x_170) ;  /* 0xffffff8000347947 */ /* 0x000fea000383ffff */
.L_x_87:
[----:B------:R-:W-:Y:S07]  /*c460*/  MOV R0, UR21 ;  /* 0x0000001500007c02 */ /* 0x000fee0008000f00 */
.L_x_171:
[----:B--2---:R2:W3:Y:S02]  /*c470*/  SYNCS.PHASECHK.TRANS64.TRYWAIT P2, [R0+URZ+0x88], R11 ;  /* 0x0000880b000075a7 */ /* 0x0044e400080411ff */
[----:B---3--:R-:W-:Y:S05]  /*c480*/  @!P2 NANOSLEEP.SYNCS 0x989680 ;  /* 0x009896800000a95d */ /* 0x008fea0003900000 */
[----:B------:R-:W3:Y:S02]  /*c490*/  @!P2 SYNCS.PHASECHK.TRANS64 P2, [R0+URZ+0x88], R11 ;  /* 0x0000880b0000a5a7 */ /* 0x000ee400080410ff */
[----:B---3--:R-:W-:Y:S05]  /*c4a0*/  @!P2 BRA `(.L_x_171) ;  /* 0xfffffffc00f0a947 */ /* 0x008fea000383ffff */
[----:B------:R-:W-:Y:S05]  /*c4b0*/  BRA `(.L_x_86) ;  /* 0xffffff84009c7947 */ /* 0x000fea000383ffff */
.L_x_90:
[----:B--2---:R-:W-:Y:S07]  /*c4c0*/  MOV R0, UR21 ;  /* 0x0000001500007c02 */ /* 0x004fee0008000f00 */
.L_x_172:
[----:B--2---:R2:W3:Y:S02]  /*c4d0*/  SYNCS.PHASECHK.TRANS64.TRYWAIT P0, [R0+URZ+0x60], R9 ;  /* 0x00006009000075a7 */ /* 0x0044e400080011ff */
[----:B---3--:R-:W-:Y:S05]  /*c4e0*/  @!P0 NANOSLEEP.SYNCS 0x989680 ;  /* 0x009896800000895d */ /* 0x008fea0003900000 */
[----:B------:R-:W3:Y:S02]  /*c4f0*/  @!P0 SYNCS.PHASECHK.TRANS64 P0, [R0+URZ+0x60], R9 ;  /* 0x00006009000085a7 */ /* 0x000ee400080010ff */
[----:B---3--:R-:W-:Y:S05]  /*c500*/  @!P0 BRA `(.L_x_172) ;  /* 0xfffffffc00f08947 */ /* 0x008fea000383ffff */
[----:B------:R-:W-:Y:S05]  /*c510*/  BRA `(.L_x_173) ;  /* 0xffffff8400f87947 */ /* 0x000fea000383ffff */
.L_x_91:
[----:B------:R-:W-:Y:S07]  /*c520*/  MOV R0, UR21 ;  /* 0x0000001500007c02 */ /* 0x000fee0008000f00 */
.L_x_174:
[----:B--2---:R2:W3:Y:S02]  /*c530*/  SYNCS.PHASECHK.TRANS64.TRYWAIT P0, [R0+URZ+0x68], R9 ;  /* 0x00006809000075a7 */ /* 0x0044e400080011ff */
[----:B---3--:R-:W-:Y:S05]  /*c540*/  @!P0 NANOSLEEP.SYNCS 0x989680 ;  /* 0x009896800000895d */ /* 0x008fea0003900000 */
[----:B------:R-:W3:Y:S02]  /*c550*/  @!P0 SYNCS.PHASECHK.TRANS64 P0, [R0+URZ+0x68], R9 ;  /* 0x00006809000085a7 */ /* 0x000ee400080010ff */
[----:B---3--:R-:W-:Y:S05]  /*c560*/  @!P0 BRA `(.L_x_174) ;  /* 0xfffffffc00f08947 */ /* 0x008fea000383ffff */
[----:B------:R-:W-:Y:S05]  /*c570*/  BRA `(.L_x_175) ;  /* 0xffffff8800347947 */ /* 0x000fea000383ffff */
.L_x_92:
[----:B------:R-:W-:Y:S07]  /*c580*/  MOV R0, UR21 ;  /* 0x0000001500007c02 */ /* 0x000fee0008000f00 */
.L_x_176:
[----:B--2---:R2:W3:Y:S02]  /*c590*/  SYNCS.PHASECHK.TRANS64.TRYWAIT P0, [R0+URZ+0x70], R9 ;  /* 0x00007009000075a7 */ /* 0x0044e400080011ff */
[----:B---3--:R-:W-:Y:S05]  /*c5a0*/  @!P0 NANOSLEEP.SYNCS 0x989680 ;  /* 0x009896800000895d */ /* 0x008fea0003900000 */
[----:B------:R-:W3:Y:S02]  /*c5b0*/  @!P0 SYNCS.PHASECHK.TRANS64 P0, [R0+URZ+0x70], R9 ;  /* 0x00007009000085a7 */ /* 0x000ee400080010ff */
[----:B---3--:R-:W-:Y:S05]  /*c5c0*/  @!P0 BRA `(.L_x_176) ;  /* 0xfffffffc00f08947 */ /* 0x008fea000383ffff */
[----:B------:R-:W-:Y:S05]  /*c5d0*/  BRA `(.L_x_177) ;  /* 0xffffff88007c7947 */ /* 0x000fea000383ffff */
.L_x_93:
[----:B------:R-:W-:Y:S07]  /*c5e0*/  MOV R0, UR21 ;  /* 0x0000001500007c02 */ /* 0x000fee0008000f00 */
.L_x_178:
[----:B--2---:R2:W3:Y:S02]  /*c5f0*/  SYNCS.PHASECHK.TRANS64.TRYWAIT P0, [R0+URZ+0x78], R9 ;  /* 0x00007809000075a7 */ /* 0x0044e400080011ff */
[----:B---3--:R-:W-:Y:S05]  /*c600*/  @!P0 NANOSLEEP.SYNCS 0x989680 ;  /* 0x009896800000895d */ /* 0x008fea0003900000 */
[----:B------:R-:W3:Y:S02]  /*c610*/  @!P0 SYNCS.PHASECHK.TRANS64 P0, [R0+URZ+0x78], R9 ;  /* 0x00007809000085a7 */ /* 0x000ee400080010ff */
[----:B---3--:R-:W-:Y:S05]  /*c620*/  @!P0 BRA `(.L_x_178) ;  /* 0xfffffffc00f08947 */ /* 0x008fea000383ffff */
[----:B------:R-:W-:Y:S05]  /*c630*/  BRA `(.L_x_179) ;  /* 0xffffff8800c07947 */ /* 0x000fea000383ffff */
.L_x_95:
[----:B------:R-:W-:-:S07]  /*c640*/  MOV R0, UR21 ;  /* 0x0000001500007c02 */ /* 0x000fce0008000f00 */
.L_x_180:
[----:B---3--:R3:W4:Y:S02]  /*c650*/  SYNCS.PHASECHK.TRANS64.TRYWAIT P0, [R0+URZ+0x60], R3 ;  /* 0x00006003000075a7 */ /* 0x00872400080011ff */
[----:B----4-:R-:W-:Y:S05]  /*c660*/  @!P0 NANOSLEEP.SYNCS 0x989680 ;  /* 0x009896800000895d */ /* 0x010fea0003900000 */
[----:B------:R-:W4:Y:S02]  /*c670*/  @!P0 SYNCS.PHASECHK.TRANS64 P0, [R0+URZ+0x60], R3 ;  /* 0x00006003000085a7 */ /* 0x000f2400080010ff */
[----:B----4-:R-:W-:Y:S05]  /*c680*/  @!P0 BRA `(.L_x_180) ;  /* 0xfffffffc00f08947 */ /* 0x010fea000383ffff */
[----:B------:R-:W-:Y:S05]  /*c690*/  BRA `(.L_x_181) ;  /* 0xffffff8c00387947 */ /* 0x000fea000383ffff */
.L_x_96:
[----:B---3--:R-:W-:-:S07]  /*c6a0*/  MOV R0, UR21 ;  /* 0x0000001500007c02 */ /* 0x008fce0008000f00 */
.L_x_182:
[----:B---3--:R3:W4:Y:S02]  /*c6b0*/  SYNCS.PHASECHK.TRANS64.TRYWAIT P0, [R0+URZ+0x68], R3 ;  /* 0x00006803000075a7 */ /* 0x00872400080011ff */
[----:B----4-:R-:W-:Y:S05]  /*c6c0*/  @!P0 NANOSLEEP.SYNCS 0x989680 ;  /* 0x009896800000895d */ /* 0x010fea0003900000 */
[----:B------:R-:W4:Y:S02]  /*c6d0*/  @!P0 SYNCS.PHASECHK.TRANS64 P0, [R0+URZ+0x68], R3 ;  /* 0x00006803000085a7 */ /* 0x000f2400080010ff */
[----:B----4-:R-:W-:Y:S05]  /*c6e0*/  @!P0 BRA `(.L_x_182) ;  /* 0xfffffffc00f08947 */ /* 0x010fea000383ffff */
[----:B------:R-:W-:Y:S05]  /*c6f0*/  BRA `(.L_x_183) ;  /* 0xffffff8c00287947 */ /* 0x000fea000383ffff */
.L_x_97:
[----:B---3--:R-:W-:-:S07]  /*c700*/  MOV R0, UR21 ;  /* 0x0000001500007c02 */ /* 0x008fce0008000f00 */
.L_x_184:
[----:B---3--:R3:W4:Y:S02]  /*c710*/  SYNCS.PHASECHK.TRANS64.TRYWAIT P0, [R0+URZ+0x70], R3 ;  /* 0x00007003000075a7 */ /* 0x00872400080011ff */
[----:B----4-:R-:W-:Y:S05]  /*c720*/  @!P0 NANOSLEEP.SYNCS 0x989680 ;  /* 0x009896800000895d */ /* 0x010fea0003900000 */
[----:B------:R-:W4:Y:S02]  /*c730*/  @!P0 SYNCS.PHASECHK.TRANS64 P0, [R0+URZ+0x70], R3 ;  /* 0x00007003000085a7 */ /* 0x000f2400080010ff */
[----:B----4-:R-:W-:Y:S05]  /*c740*/  @!P0 BRA `(.L_x_184) ;  /* 0xfffffffc00f08947 */ /* 0x010fea000383ffff */
[----:B------:R-:W-:Y:S05]  /*c750*/  BRA `(.L_x_185) ;  /* 0xffffff8c00187947 */ /* 0x000fea000383ffff */
.L_x_99:
[----:B-1----:R1:W2:Y:S02]  /*c760*/  SYNCS.PHASECHK.TRANS64.TRYWAIT P0, [R3+URZ+0x90], R0 ;  /* 0x00009000030075a7 */ /* 0x0022a400080011ff */
[----:B--2---:R-:W-:Y:S05]  /*c770*/  @!P0 NANOSLEEP.SYNCS 0x989680 ;  /* 0x009896800000895d */ /* 0x004fea0003900000 */
[----:B------:R-:W2:Y:S02]  /*c780*/  @!P0 SYNCS.PHASECHK.TRANS64 P0, [R3+URZ+0x90], R0 ;  /* 0x00009000030085a7 */ /* 0x000ea400080010ff */
[----:B--2---:R-:W-:Y:S05]  /*c790*/  @!P0 BRA `(.L_x_99) ;  /* 0xfffffffc00f08947 */ /* 0x004fea000383ffff */
[----:B------:R-:W-:Y:S05]  /*c7a0*/  BRA `(.L_x_186) ;  /* 0xffffff8c00e07947 */ /* 0x000fea000383ffff */
.L_x_110:
[----:B-1----:R1:W2:Y:S02]  /*c7b0*/  SYNCS.PHASECHK.TRANS64.TRYWAIT P1, [R3+URZ+0x40], R0 ;  /* 0x00004000030075a7 */ /* 0x0022a400080211ff */
[----:B--2---:R-:W-:Y:S05]  /*c7c0*/  @!P1 NANOSLEEP.SYNCS 0x989680 ;  /* 0x009896800000995d */ /* 0x004fea0003900000 */
[----:B------:R-:W2:Y:S02]  /*c7d0*/  @!P1 SYNCS.PHASECHK.TRANS64 P1, [R3+URZ+0x40], R0 ;  /* 0x00004000030095a7 */ /* 0x000ea400080210ff */
[----:B--2---:R-:W-:Y:S05]  /*c7e0*/  @!P1 BRA `(.L_x_110) ;  /* 0xfffffffc00f09947 */ /* 0x004fea000383ffff */
[----:B------:R-:W-:Y:S05]  /*c7f0*/  BRA `(.L_x_109) ;  /* 0xffffff9c00607947 */ /* 0x000fea000383ffff */
.L_x_112:
[----:B--2---:R2:W4:Y:S02]  /*c800*/  SYNCS.PHASECHK.TRANS64.TRYWAIT P0, [R163+URZ+0xb0], R2 ;  /* 0x0000b002a30075a7 */ /* 0x00452400080011ff */
[----:B----4-:R-:W-:Y:S05]  /*c810*/  @!P0 NANOSLEEP.SYNCS 0x989680 ;  /* 0x009896800000895d */ /* 0x010fea0003900000 */
[----:B------:R-:W4:Y:S02]  /*c820*/  @!P0 SYNCS.PHASECHK.TRANS64 P0, [R163+URZ+0xb0], R2 ;  /* 0x0000b002a30085a7 */ /* 0x000f2400080010ff */
[----:B----4-:R-:W-:Y:S05]  /*c830*/  @!P0 BRA `(.L_x_112) ;  /* 0xfffffffc00f08947 */ /* 0x010fea000383ffff */
[----:B------:R-:W-:Y:S05]  /*c840*/  BRA `(.L_x_111) ;  /* 0xffffff9c00bc7947 */ /* 0x000fea000383ffff */
.L_x_121:
[----:B--2---:R2:W3:Y:S02]  /*c850*/  SYNCS.PHASECHK.TRANS64.TRYWAIT P0, [R191+URZ+0x40], R0 ;  /* 0x00004000bf0075a7 */ /* 0x0044e400080011ff */
[----:B---3--:R-:W-:Y:S05]  /*c860*/  @!P0 NANOSLEEP.SYNCS 0x989680 ;  /* 0x009896800000895d */ /* 0x008fea0003900000 */
[----:B------:R-:W3:Y:S02]  /*c870*/  @!P0 SYNCS.PHASECHK.TRANS64 P0, [R191+URZ+0x40], R0 ;  /* 0x00004000bf0085a7 */ /* 0x000ee400080010ff */
[----:B---3--:R-:W-:Y:S05]  /*c880*/  @!P0 BRA `(.L_x_121) ;  /* 0xfffffffc00f08947 */ /* 0x008fea000383ffff */
[----:B------:R-:W-:Y:S05]  /*c890*/  BRA `(.L_x_120) ;  /* 0xffffffb000c87947 */ /* 0x000fea000383ffff */
.L_x_130:
[----:B--2---:R2:W3:Y:S02]  /*c8a0*/  SYNCS.PHASECHK.TRANS64.TRYWAIT P0, [R0+URZ+0x40], R7 ;  /* 0x00004007000075a7 */ /* 0x0044e400080011ff */
[----:B---3--:R-:W-:Y:S05]  /*c8b0*/  @!P0 NANOSLEEP.SYNCS 0x989680 ;  /* 0x009896800000895d */ /* 0x008fea0003900000 */
[----:B------:R-:W3:Y:S02]  /*c8c0*/  @!P0 SYNCS.PHASECHK.TRANS64 P0, [R0+URZ+0x40], R7 ;  /* 0x00004007000085a7 */ /* 0x000ee400080010ff */
[----:B---3--:R-:W-:Y:S05]  /*c8d0*/  @!P0 BRA `(.L_x_130) ;  /* 0xfffffffc00f08947 */ /* 0x008fea000383ffff */
[----:B------:R-:W-:Y:S05]  /*c8e0*/  BRA `(.L_x_129) ;  /* 0xffffffc800207947 */ /* 0x000fea000383ffff */
.L_x_139:
[----:B--2---:R2:W3:Y:S02]  /*c8f0*/  SYNCS.PHASECHK.TRANS64.TRYWAIT P0, [R0+URZ+0x40], R5 ;  /* 0x00004005000075a7 */ /* 0x0044e400080011ff */
[----:B---3--:R-:W-:Y:S05]  /*c900*/  @!P0 NANOSLEEP.SYNCS 0x989680 ;  /* 0x009896800000895d */ /* 0x008fea0003900000 */
[----:B------:R-:W3:Y:S02]  /*c910*/  @!P0 SYNCS.PHASECHK.TRANS64 P0, [R0+URZ+0x40], R5 ;  /* 0x00004005000085a7 */ /* 0x000ee400080010ff */
[----:B---3--:R-:W-:Y:S05]  /*c920*/  @!P0 BRA `(.L_x_139) ;  /* 0xfffffffc00f08947 */ /* 0x008fea000383ffff */
[----:B------:R-:W-:Y:S05]  /*c930*/  BRA `(.L_x_138) ;  /* 0xffffffdc00847947 */ /* 0x000fea000383ffff */
        .weak           $__internal_0_$__cuda_sm10x_tcgen05_guardrail_trap_col_being_dealloced_not_returned_by_alloc
        .type           $__internal_0_$__cuda_sm10x_tcgen05_guardrail_trap_col_being_dealloced_not_returned_by_alloc,@function
        .size           $__internal_0_$__cuda_sm10x_tcgen05_guardrail_trap_col_being_dealloced_not_returned_by_alloc,($__internal_1_$__cuda_sm10x_tcgen05_guardrail_trap_phase_invalid_during_alloc - $__internal_0_$__cuda_sm10x_tcgen05_guardrail_trap_col_being_dealloced_not_returned_by_alloc)
$__internal_0_$__cuda_sm10x_tcgen05_guardrail_trap_col_being_dealloced_not_returned_by_alloc:
[----:B------:R-:W-:Y:S05]  /*c940*/  BPT.TRAP 0x1 ;  /* 0x000000040000795c */ /* 0x000fea0000300000 */
[----:B------:R-:W-:-:S04]  /*c950*/  HFMA2 R3, -RZ, RZ, 0, 0 ;  /* 0x00000000ff037431 */ /* 0x000fc800000001ff */
[----:B------:R-:W-:Y:S05]  /*c960*/  RET.REL.NODEC R2 `(_ZN7cutlass13device_kernelINS_4gemm6kernel13GemmUniversalIN4cute5tupleIJiiiiEEENS1_10collective13CollectiveMmaINS1_35MainloopSm100TmaUmmaWarpSpecializedILi4ELi2ELi2ENS5_IJNS4_1CILi2EEESB_NSA_ILi1EEEEEEEENS5_IJNSA_ILi256EEESF_NSA_ILi128EEEEEENS_12float_e5m2_tENS5_IJlSC_lEEESI_SJ_NS4_8TiledMMAINS4_8MMA_AtomIJNS4_10MMA_TraitsINS4_25SM100_MMA_F8F6F4_2x1SM_SSEJSI_SI_fSF_SF_NS4_17integral_constantINS4_4UMMA5MajorELSQ_0EEESR_NSO_INSP_7ScaleInELSS_0EEEST_EEEEEENS4_6LayoutINS5_IJSC_SC_SC_EEENS5_IJNSA_ILi0EEESY_SY_EEEEENS5_IJNS4_10UnderscoreES11_S11_EEEEENS4_28SM100_TMA_2SM_LOAD_MULTICASTENS4_14ComposedLayoutINS4_7SwizzleILi3ELi4ELi3EEENS4_18smem_ptr_flag_bitsILi8EEENSW_INS5_IJNSA_ILi8EEESG_EEENS5_IJSG_SC_EEEEEEEvNS4_8identityENS4_18SM100_TMA_2SM_LOADES1E_vS1F_EENS_8epilogue10collective18CollectiveEpilogueINS1I_23Sm100TmaWarpSpecializedILi4ELi2ELi64ELb0ELb0EEEJNS5_IJSG_SF_SG_EEENS5_IJNSW_ISG_SC_EENSW_INSA_ILi64EEESC_EEEEESI_SJ_SI_SJ_NS1I_6fusion15FusionCallbacksIS1M_NS1S_17LinearCombinationISI_fSI_fLNS_15FloatRoundStyleE2EEES1N_S1R_JEEENS4_5SM1004TMEM4LOAD26SM100_TMEM_LOAD_32dp32b64xENS4_13SM90_TMA_LOADENS15_INS16_ILi2ELi4ELi3EEES19_NSW_INS5_IJS1A_S1P_EEENS5_IJS1P_SC_EEEEEEENS4_39AutoVectorizingCopyWithAssumedAlignmentILi128EEENS4_14SM90_TMA_STOREES27_S29_S29_EEEvvEEEEvNT_6ParamsE) ;  /* 0xffffff3402a47950 */ /* 0x000fea0003c3ffff */
        .weak           $__internal_1_$__cuda_sm10x_tcgen05_guardrail_trap_phase_invalid_during_alloc
        .type           $__internal_1_$__cuda_sm10x_tcgen05_guardrail_trap_phase_invalid_during_alloc,@function
        .size           $__internal_1_$__cuda_sm10x_tcgen05_guardrail_trap_phase_invalid_during_alloc,($__internal_2_$__cuda_sm10x_tcgen05_guardrail_trap_unallocated_columns_being_dealloced - $__internal_1_$__cuda_sm10x_tcgen05_guardrail_trap_phase_invalid_during_alloc)
$__internal_1_$__cuda_sm10x_tcgen05_guardrail_trap_phase_invalid_during_alloc:
[----:B------:R-:W-:Y:S05]  /*c970*/  BPT.TRAP 0x1 ;  /* 0x000000040000795c */ /* 0x000fea0000300000 */
[----:B------:R-:W-:-:S04]  /*c980*/  MOV R5, 0x0 ;  /* 0x0000000000057802 */ /* 0x000fc80000000f00 */
[----:B------:R-:W-:Y:S05]  /*c990*/  RET.REL.NODEC R4 `(_ZN7cutlass13device_kernelINS_4gemm6kernel13GemmUniversalIN4cute5tupleIJiiiiEEENS1_10collective13CollectiveMmaINS1_35MainloopSm100TmaUmmaWarpSpecializedILi4ELi2ELi2ENS5_IJNS4_1CILi2EEESB_NSA_ILi1EEEEEEEENS5_IJNSA_ILi256EEESF_NSA_ILi128EEEEEENS_12float_e5m2_tENS5_IJlSC_lEEESI_SJ_NS4_8TiledMMAINS4_8MMA_AtomIJNS4_10MMA_TraitsINS4_25SM100_MMA_F8F6F4_2x1SM_SSEJSI_SI_fSF_SF_NS4_17integral_constantINS4_4UMMA5MajorELSQ_0EEESR_NSO_INSP_7ScaleInELSS_0EEEST_EEEEEENS4_6LayoutINS5_IJSC_SC_SC_EEENS5_IJNSA_ILi0EEESY_SY_EEEEENS5_IJNS4_10UnderscoreES11_S11_EEEEENS4_28SM100_TMA_2SM_LOAD_MULTICASTENS4_14ComposedLayoutINS4_7SwizzleILi3ELi4ELi3EEENS4_18smem_ptr_flag_bitsILi8EEENSW_INS5_IJNSA_ILi8EEESG_EEENS5_IJSG_SC_EEEEEEEvNS4_8identityENS4_18SM100_TMA_2SM_LOADES1E_vS1F_EENS_8epilogue10collective18CollectiveEpilogueINS1I_23Sm100TmaWarpSpecializedILi4ELi2ELi64ELb0ELb0EEEJNS5_IJSG_SF_SG_EEENS5_IJNSW_ISG_SC_EENSW_INSA_ILi64EEESC_EEEEESI_SJ_SI_SJ_NS1I_6fusion15FusionCallbacksIS1M_NS1S_17LinearCombinationISI_fSI_fLNS_15FloatRoundStyleE2EEES1N_S1R_JEEENS4_5SM1004TMEM4LOAD26SM100_TMEM_LOAD_32dp32b64xENS4_13SM90_TMA_LOADENS15_INS16_ILi2ELi4ELi3EEES19_NSW_INS5_IJS1A_S1P_EEENS5_IJS1P_SC_EEEEEEENS4_39AutoVectorizingCopyWithAssumedAlignmentILi128EEENS4_14SM90_TMA_STOREES27_S29_S29_EEEvvEEEEvNT_6ParamsE) ;  /* 0xffffff3404987950 */ /* 0x000fea0003c3ffff */
        .weak           $__internal_2_$__cuda_sm10x_tcgen05_guardrail_trap_unallocated_columns_being_dealloced
        .type           $__internal_2_$__cuda_sm10x_tcgen05_guardrail_trap_unallocated_columns_being_dealloced,@function
        .size           $__internal_2_$__cuda_sm10x_tcgen05_guardrail_trap_unallocated_columns_being_dealloced,(.L_x_188 - $__internal_2_$__cuda_sm10x_tcgen05_guardrail_trap_unallocated_columns_being_dealloced)
$__internal_2_$__cuda_sm10x_tcgen05_guardrail_trap_unallocated_columns_being_dealloced:
[----:B------:R-:W-:Y:S05]  /*c9a0*/  BPT.TRAP 0x1 ;  /* 0x000000040000795c */ /* 0x000fea0000300000 */
[----:B------:R-:W-:-:S04]  /*c9b0*/  HFMA2 R3, -RZ, RZ, 0, 0 ;  /* 0x00000000ff037431 */ /* 0x000fc800000001ff */
[----:B------:R-:W-:Y:S05]  /*c9c0*/  RET.REL.NODEC R2 `(_ZN7cutlass13device_kernelINS_4gemm6kernel13GemmUniversalIN4cute5tupleIJiiiiEEENS1_10collective13CollectiveMmaINS1_35MainloopSm100TmaUmmaWarpSpecializedILi4ELi2ELi2ENS5_IJNS4_1CILi2EEESB_NSA_ILi1EEEEEEEENS5_IJNSA_ILi256EEESF_NSA_ILi128EEEEEENS_12float_e5m2_tENS5_IJlSC_lEEESI_SJ_NS4_8TiledMMAINS4_8MMA_AtomIJNS4_10MMA_TraitsINS4_25SM100_MMA_F8F6F4_2x1SM_SSEJSI_SI_fSF_SF_NS4_17integral_constantINS4_4UMMA5MajorELSQ_0EEESR_NSO_INSP_7ScaleInELSS_0EEEST_EEEEEENS4_6LayoutINS5_IJSC_SC_SC_EEENS5_IJNSA_ILi0EEESY_SY_EEEEENS5_IJNS4_10UnderscoreES11_S11_EEEEENS4_28SM100_TMA_2SM_LOAD_MULTICASTENS4_14ComposedLayoutINS4_7SwizzleILi3ELi4ELi3EEENS4_18smem_ptr_flag_bitsILi8EEENSW_INS5_IJNSA_ILi8EEESG_EEENS5_IJSG_SC_EEEEEEEvNS4_8identityENS4_18SM100_TMA_2SM_LOADES1E_vS1F_EENS_8epilogue10collective18CollectiveEpilogueINS1I_23Sm100TmaWarpSpecializedILi4ELi2ELi64ELb0ELb0EEEJNS5_IJSG_SF_SG_EEENS5_IJNSW_ISG_SC_EENSW_INSA_ILi64EEESC_EEEEESI_SJ_SI_SJ_NS1I_6fusion15FusionCallbacksIS1M_NS1S_17LinearCombinationISI_fSI_fLNS_15FloatRoundStyleE2EEES1N_S1R_JEEENS4_5SM1004TMEM4LOAD26SM100_TMEM_LOAD_32dp32b64xENS4_13SM90_TMA_LOADENS15_INS16_ILi2ELi4ELi3EEES19_NSW_INS5_IJS1A_S1P_EEENS5_IJS1P_SC_EEEEEEENS4_39AutoVectorizingCopyWithAssumedAlignmentILi128EEENS4_14SM90_TMA_STOREES27_S29_S29_EEEvvEEEEvNT_6ParamsE) ;  /* 0xffffff34028c7950 */ /* 0x000fea0003c3ffff */
.L_x_187:
[----:B------:R-:W-:-:S00]  /*c9d0*/  BRA `(.L_x_187) ;  /* 0xfffffffc00fc7947 */ /* 0x000fc0000383ffff */
[----:B------:R-:W-:-:S00]  /*c9e0*/  NOP ;  /* 0x0000000000007918 */ /* 0x000fc00000000000 */
        /* <DEDUP_REMOVED lines=9> */
.L_x_188:


//--------------------- .nv.global.init           --------------------------
	.section	.nv.global.init,"aw",@progbits
.nv.global.init:
	.type		$str$27,@object
	.size		$str$27,($str$28 - $str$27)
$str$27:
        /*0000*/ 	.byte	0x28, 0x61, 0x64, 0x64, 0x72, 0x65, 0x73, 0x73, 0x20, 0x26, 0x20, 0x6d, 0x61, 0x73, 0x6b, 0x29
        /*0010*/ 	.byte	0x20, 0x3d, 0x3d, 0x20, 0x30, 0x00
	.type		$str$28,@object
	.size		$str$28,($str$26 - $str$28)
$str$28:
        /*0016*/ 	.byte	0x2f, 0x74, 0x6d, 0x70, 0x2f, 0x63, 0x75, 0x74, 0x6c, 0x61, 0x73, 0x73, 0x5f, 0x73, 0x77, 0x65
        /*0026*/ 	.byte	0x65, 0x70, 0x5f, 0x73, 0x72, 0x63, 0x2f, 0x69, 0x6e, 0x63, 0x6c, 0x75, 0x64, 0x65, 0x2f, 0x63
        /*0036*/ 	.byte	0x75, 0x74, 0x65, 0x2f, 0x70, 0x6f, 0x69, 0x6e, 0x74, 0x65, 0x72, 0x5f, 0x66, 0x6c, 0x61, 0x67
        /*0046*/ 	.byte	0x67, 0x65, 0x64, 0x2e, 0x68, 0x70, 0x70, 0x00
	.type		$str$26,@object
	.size		$str$26,($str$25 - $str$26)
$str$26:
        /*004e*/ 	.byte	0x2f, 0x74, 0x6d, 0x70, 0x2f, 0x63, 0x75, 0x74, 0x6c, 0x61, 0x73, 0x73, 0x5f, 0x73, 0x77, 0x65
        /*005e*/ 	.byte	0x65, 0x70, 0x5f, 0x73, 0x72, 0x63, 0x2f, 0x69, 0x6e, 0x63, 0x6c, 0x75, 0x64, 0x65, 0x2f, 0x63
        /*006e*/ 	.byte	0x75, 0x74, 0x65, 0x2f, 0x61, 0x74, 0x6f, 0x6d, 0x2f, 0x63, 0x6f, 0x70, 0x79, 0x5f, 0x74, 0x72
        /*007e*/ 	.byte	0x61, 0x69, 0x74, 0x73, 0x5f, 0x73, 0x6d, 0x31, 0x30, 0x30, 0x2e, 0x68, 0x70, 0x70, 0x00
	.type		$str$25,@object
	.size		$str$25,(__unnamed_1 - $str$25)
$str$25:
        /*008d*/ 	.byte	0x28, 0x28, 0x75, 0x69, 0x6e, 0x74, 0x33, 0x32, 0x5f, 0x74, 0x28, 0x74, 0x68, 0x72, 0x65, 0x61
        /*009d*/ 	.byte	0x64, 0x49, 0x64, 0x78, 0x2e, 0x78, 0x29, 0x20, 0x2f, 0x20, 0x33, 0x32, 0x29, 0x20, 0x25, 0x20
        /*00ad*/ 	.byte	0x34, 0x29, 0x20, 0x3d, 0x3d, 0x20, 0x28, 0x28, 0x28, 0x74, 0x6d, 0x65, 0x6d, 0x5f, 0x61, 0x64
        /*00bd*/ 	.byte	0x64, 0x72, 0x20, 0x3e, 0x3e, 0x20, 0x31, 0x36, 0x29, 0x20, 0x2f, 0x20, 0x33, 0x32, 0x29, 0x20
        /*00cd*/ 	.byte	0x25, 0x20, 0x34, 0x29, 0x00
	.type		__unnamed_1,@object
	.size		__unnamed_1,(__unnamed_2 - __unnamed_1)
__unnamed_1:
        /*00d2*/ 	.byte	0x61, 0x75, 0x74, 0x6f, 0x20, 0x63, 0x75, 0x74, 0x65, 0x3a, 0x3a, 0x61, 0x73, 0x5f, 0x70, 0x6f
        /* <DEDUP_REMOVED lines=24> */
        /*0262*/ 	.byte	0x43, 0x3c, 0x38, 0x31, 0x39, 0x32, 0x3e, 0x3e, 0x3e, 0x3e, 0x5d, 0x00
	.type		__unnamed_2,@object
	.size		__unnamed_2,(__unnamed_3 - __unnamed_2)
__unnamed_2:
        /* <DEDUP_REMOVED lines=26> */
	.type		__unnamed_3,@object
	.size		__unnamed_3,(.L_3 - __unnamed_3)
__unnamed_3:
        /* <DEDUP_REMOVED lines=42> */
        /*06aa*/ 	.byte	0x3e, 0x3e, 0x3e, 0x3e, 0x5d, 0x00
.L_3:


//--------------------- .nv.shared._ZN7cutlass13device_kernelINS_4gemm6kernel13GemmUniversalIN4cute5tupleIJiiiiEEENS1_10collective13CollectiveMmaINS1_35MainloopSm100TmaUmmaWarpSpecializedILi4ELi2ELi2ENS5_IJNS4_1CILi2EEESB_NSA_ILi1EEEEEEEENS5_IJNSA_ILi256EEESF_NSA_ILi128EEEEEENS_12float_e5m2_tENS5_IJlSC_lEEESI_SJ_NS4_8TiledMMAINS4_8MMA_AtomIJNS4_10MMA_TraitsINS4_25SM100_MMA_F8F6F4_2x1SM_SSEJSI_SI_fSF_SF_NS4_17integral_constantINS4_4UMMA5MajorELSQ_0EEESR_NSO_INSP_7ScaleInELSS_0EEEST_EEEEEENS4_6LayoutINS5_IJSC_SC_SC_EEENS5_IJNSA_ILi0EEESY_SY_EEEEENS5_IJNS4_10UnderscoreES11_S11_EEEEENS4_28SM100_TMA_2SM_LOAD_MULTICASTENS4_14ComposedLayoutINS4_7SwizzleILi3ELi4ELi3EEENS4_18smem_ptr_flag_bitsILi8EEENSW_INS5_IJNSA_ILi8EEESG_EEENS5_IJSG_SC_EEEEEEEvNS4_8identityENS4_18SM100_TMA_2SM_LOADES1E_vS1F_EENS_8epilogue10collective18CollectiveEpilogueINS1I_23Sm100TmaWarpSpecializedILi4ELi2ELi64ELb0ELb0EEEJNS5_IJSG_SF_SG_EEENS5_IJNSW_ISG_SC_EENSW_INSA_ILi64EEESC_EEEEESI_SJ_SI_SJ_NS1I_6fusion15FusionCallbacksIS1M_NS1S_17LinearCombinationISI_fSI_fLNS_15FloatRoundStyleE2EEES1N_S1R_JEEENS4_5SM1004TMEM4LOAD26SM100_TMEM_LOAD_32dp32b64xENS4_13SM90_TMA_LOADENS15_INS16_ILi2ELi4ELi3EEES19_NSW_INS5_IJS1A_S1P_EEENS5_IJS1P_SC_EEEEEEENS4_39AutoVectorizingCopyWithAssumedAlignmentILi128EEENS4_14SM90_TMA_STOREES27_S29_S29_EEEvvEEEEvNT_6ParamsE --------------------------
	.section	.nv.shared._ZN7cutlass13device_kernelINS_4gemm6kernel13GemmUniversalIN4cute5tupleIJiiiiEEENS1_10collective13CollectiveMmaINS1_35MainloopSm100TmaUmmaWarpSpecializedILi4ELi2ELi2ENS5_IJNS4_1CILi2EEESB_NSA_ILi1EEEEEEEENS5_IJNSA_ILi256EEESF_NSA_ILi128EEEEEENS_12float_e5m2_tENS5_IJlSC_lEEESI_SJ_NS4_8TiledMMAINS4_8MMA_AtomIJNS4_10MMA_TraitsINS4_25SM100_MMA_F8F6F4_2x1SM_SSEJSI_SI_fSF_SF_NS4_17integral_constantINS4_4UMMA5MajorELSQ_0EEESR_NSO_INSP_7ScaleInELSS_0EEEST_EEEEEENS4_6LayoutINS5_IJSC_SC_SC_EEENS5_IJNSA_ILi0EEESY_SY_EEEEENS5_IJNS4_10UnderscoreES11_S11_EEEEENS4_28SM100_TMA_2SM_LOAD_MULTICASTENS4_14ComposedLayoutINS4_7SwizzleILi3ELi4ELi3EEENS4_18smem_ptr_flag_bitsILi8EEENSW_INS5_IJNSA_ILi8EEESG_EEENS5_IJSG_SC_EEEEEEEvNS4_8identityENS4_18SM100_TMA_2SM_LOADES1E_vS1F_EENS_8epilogue10collective18CollectiveEpilogueINS1I_23Sm100TmaWarpSpecializedILi4ELi2ELi64ELb0ELb0EEEJNS5_IJSG_SF_SG_EEENS5_IJNSW_ISG_SC_EENSW_INSA_ILi64EEESC_EEEEESI_SJ_SI_SJ_NS1I_6fusion15FusionCallbacksIS1M_NS1S_17LinearCombinationISI_fSI_fLNS_15FloatRoundStyleE2EEES1N_S1R_JEEENS4_5SM1004TMEM4LOAD26SM100_TMEM_LOAD_32dp32b64xENS4_13SM90_TMA_LOADENS15_INS16_ILi2ELi4ELi3EEES19_NSW_INS5_IJS1A_S1P_EEENS5_IJS1P_SC_EEEEEEENS4_39AutoVectorizingCopyWithAssumedAlignmentILi128EEENS4_14SM90_TMA_STOREES27_S29_S29_EEEvvEEEEvNT_6ParamsE,"aw",@nobits
	.sectionflags	@""
	.align	16
	.zero		1024


//--------------------- .nv.shared.reserved.0     --------------------------
	.section	.nv.shared.reserved.0,"aw",@nobits
	.weak		__nv_reservedSMEM_offset_0_alias
	.size		__nv_reservedSMEM_offset_0_alias, 0, 64
	.other		__nv_reservedSMEM_offset_0_alias,@"STO_CUDA_RESERVED_SHARED STV_DEFAULT"
__nv_reservedSMEM_offset_0_alias:
	.zero		0
.nv.shared.reserved.0:
	.zero		64
	.weak		__nv_reservedSMEM_tcgen05_partition
	.type		__nv_reservedSMEM_tcgen05_partition,@object
	.size		__nv_reservedSMEM_tcgen05_partition,(.L_0 - __nv_reservedSMEM_tcgen05_partition)
__nv_reservedSMEM_tcgen05_partition:
	.zero		32
.L_0:


//--------------------- .nv.global                --------------------------
	.section	.nv.global,"aw",@nobits
.nv.global:
	.type		_ZN39_INTERNAL_ff64b027_4_k_cu_f795b48c_89924cute1_E,@object
	.size		_ZN39_INTERNAL_ff64b027_4_k_cu_f795b48c_89924cute1_E,(_ZN39_INTERNAL_ff64b027_4_k_cu_f795b48c_89924cuda3std3__45__cpo6cbeginE - _ZN39_INTERNAL_ff64b027_4_k_cu_f795b48c_89924cute1_E)
_ZN39_INTERNAL_ff64b027_4_k_cu_f795b48c_89924cute1_E:
	.zero		1
	.type		_ZN39_INTERNAL_ff64b027_4_k_cu_f795b48c_89924cuda3std3__45__cpo6cbeginE,@object
	.size		_ZN39_INTERNAL_ff64b027_4_k_cu_f795b48c_89924cuda3std3__45__cpo6cbeginE,(_ZN39_INTERNAL_ff64b027_4_k_cu_f795b48c_89924cuda3std3__48in_placeE - _ZN39_INTERNAL_ff64b027_4_k_cu_f795b48c_89924cuda3std3__45__cpo6cbeginE)
_ZN39_INTERNAL_ff64b027_4_k_cu_f795b48c_89924cuda3std3__45__cpo6cbeginE:
	.zero		1
	.type		_ZN39_INTERNAL_ff64b027_4_k_cu_f795b48c_89924cuda3std3__48in_placeE,@object
	.size		_ZN39_INTERNAL_ff64b027_4_k_cu_f795b48c_89924cuda3std3__48in_placeE,(_ZN39_INTERNAL_ff64b027_4_k_cu_f795b48c_89924cuda3std6ranges3__45__cpo9iter_moveE - _ZN39_INTERNAL_ff64b027_4_k_cu_f795b48c_89924cuda3std3__48in_placeE)
_ZN39_INTERNAL_ff64b027_4_k_cu_f795b48c_89924cuda3std3__48in_placeE:
	.zero		1
	.type		_ZN39_INTERNAL_ff64b027_4_k_cu_f795b48c_89924cuda3std6ranges3__45__cpo9iter_moveE,@object
	.size		_ZN39_INTERNAL_ff64b027_4_k_cu_f795b48c_89924cuda3std6ranges3__45__cpo9iter_moveE,(_ZN39_INTERNAL_ff64b027_4_k_cu_f795b48c_89924cuda3std3__45__cpo5beginE - _ZN39_INTERNAL_ff64b027_4_k_cu_f795b48c_89924cuda3std6ranges3__45__cpo9iter_moveE)
_ZN39_INTERNAL_ff64b027_4_k_cu_f795b48c_89924cuda3std6ranges3__45__cpo9iter_moveE:
	.zero		1
	.type		_ZN39_INTERNAL_ff64b027_4_k_cu_f795b48c_89924cuda3std3__45__cpo5beginE,@object
	.size		_ZN39_INTERNAL_ff64b027_4_k_cu_f795b48c_89924cuda3std3__45__cpo5beginE,(_ZN39_INTERNAL_ff64b027_4_k_cu_f795b48c_89924cuda3std3__441_GLOBAL__N__ff64b027_4_k_cu_f795b48c_89926ignoreE - _ZN39_INTERNAL_ff64b027_4_k_cu_f795b48c_89924cuda3std3__45__cpo5beginE)
_ZN39_INTERNAL_ff64b027_4_k_cu_f795b48c_89924cuda3std3__45__cpo5beginE:
	.zero		1
	.type		_ZN39_INTERNAL_ff64b027_4_k_cu_f795b48c_89924cuda3std3__441_GLOBAL__N__ff64b027_4_k_cu_f795b48c_89926ignoreE,@object
	.size		_ZN39_INTERNAL_ff64b027_4_k_cu_f795b48c_89924cuda3std3__441_GLOBAL__N__ff64b027_4_k_cu_f795b48c_89926ignoreE,(_ZN39_INTERNAL_ff64b027_4_k_cu_f795b48c_89924cute7productE - _ZN39_INTERNAL_ff64b027_4_k_cu_f795b48c_89924cuda3std3__441_GLOBAL__N__ff64b027_4_k_cu_f795b48c_89926ignoreE)
_ZN39_INTERNAL_ff64b027_4_k_cu_f795b48c_89924cuda3std3__441_GLOBAL__N__ff64b027_4_k_cu_f795b48c_89926ignoreE:
	.zero		1
	.type		_ZN39_INTERNAL_ff64b027_4_k_cu_f795b48c_89924cute7productE,@object
	.size		_ZN39_INTERNAL_ff64b027_4_k_cu_f795b48c_89924cute7productE,(_ZN39_INTERNAL_ff64b027_4_k_cu_f795b48c_89924cuda3std3__45__cpo3endE - _ZN39_INTERNAL_ff64b027_4_k_cu_f795b48c_89924cute7productE)
_ZN39_INTERNAL_ff64b027_4_k_cu_f795b48c_89924cute7productE:
	.zero		1
	.type		_ZN39_INTERNAL_ff64b027_4_k_cu_f795b48c_89924cuda3std3__45__cpo3endE,@object
	.size		_ZN39_INTERNAL_ff64b027_4_k_cu_f795b48c_89924cuda3std3__45__cpo3endE,(_ZN39_INTERNAL_ff64b027_4_k_cu_f795b48c_89924cuda3std3__419piecewise_constructE - _ZN39_INTERNAL_ff64b027_4_k_cu_f795b48c_89924cuda3std3__45__cpo3endE)
_ZN39_INTERNAL_ff64b027_4_k_cu_f795b48c_89924cuda3std3__45__cpo3endE:
	.zero		1
	.type		_ZN39_INTERNAL_ff64b027_4_k_cu_f795b48c_89924cuda3std3__419piecewise_constructE,@object
	.size		_ZN39_INTERNAL_ff64b027_4_k_cu_f795b48c_89924cuda3std3__419piecewise_constructE,(_ZN39_INTERNAL_ff64b027_4_k_cu_f795b48c_89924cuda3std3__45__cpo4cendE - _ZN39_INTERNAL_ff64b027_4_k_cu_f795b48c_89924cuda3std3__419piecewise_constructE)
_ZN39_INTERNAL_ff64b027_4_k_cu_f795b48c_89924cuda3std3__419piecewise_constructE:
	.zero		1
	.type		_ZN39_INTERNAL_ff64b027_4_k_cu_f795b48c_89924cuda3std3__45__cpo4cendE,@object
	.size		_ZN39_INTERNAL_ff64b027_4_k_cu_f795b48c_89924cuda3std3__45__cpo4cendE,(_ZN39_INTERNAL_ff64b027_4_k_cu_f795b48c_89924cuda3std6ranges3__45__cpo4swapE - _ZN39_INTERNAL_ff64b027_4_k_cu_f795b48c_89924cuda3std3__45__cpo4cendE)
_ZN39_INTERNAL_ff64b027_4_k_cu_f795b48c_89924cuda3std3__45__cpo4cendE:
	.zero		1
	.type		_ZN39_INTERNAL_ff64b027_4_k_cu_f795b48c_89924cuda3std6ranges3__45__cpo4swapE,@object
	.size		_ZN39_INTERNAL_ff64b027_4_k_cu_f795b48c_89924cuda3std6ranges3__45__cpo4swapE,(.L_11 - _ZN39_INTERNAL_ff64b027_4_k_cu_f795b48c_89924cuda3std6ranges3__45__cpo4swapE)
_ZN39_INTERNAL_ff64b027_4_k_cu_f795b48c_89924cuda3std6ranges3__45__cpo4swapE:
	.zero		1
.L_11:


//--------------------- .nv.constant0._ZN7cutlass13device_kernelINS_4gemm6kernel13GemmUniversalIN4cute5tupleIJiiiiEEENS1_10collective13CollectiveMmaINS1_35MainloopSm100TmaUmmaWarpSpecializedILi4ELi2ELi2ENS5_IJNS4_1CILi2EEESB_NSA_ILi1EEEEEEEENS5_IJNSA_ILi256EEESF_NSA_ILi128EEEEEENS_12float_e5m2_tENS5_IJlSC_lEEESI_SJ_NS4_8TiledMMAINS4_8MMA_AtomIJNS4_10MMA_TraitsINS4_25SM100_MMA_F8F6F4_2x1SM_SSEJSI_SI_fSF_SF_NS4_17integral_constantINS4_4UMMA5MajorELSQ_0EEESR_NSO_INSP_7ScaleInELSS_0EEEST_EEEEEENS4_6LayoutINS5_IJSC_SC_SC_EEENS5_IJNSA_ILi0EEESY_SY_EEEEENS5_IJNS4_10UnderscoreES11_S11_EEEEENS4_28SM100_TMA_2SM_LOAD_MULTICASTENS4_14ComposedLayoutINS4_7SwizzleILi3ELi4ELi3EEENS4_18smem_ptr_flag_bitsILi8EEENSW_INS5_IJNSA_ILi8EEESG_EEENS5_IJSG_SC_EEEEEEEvNS4_8identityENS4_18SM100_TMA_2SM_LOADES1E_vS1F_EENS_8epilogue10collective18CollectiveEpilogueINS1I_23Sm100TmaWarpSpecializedILi4ELi2ELi64ELb0ELb0EEEJNS5_IJSG_SF_SG_EEENS5_IJNSW_ISG_SC_EENSW_INSA_ILi64EEESC_EEEEESI_SJ_SI_SJ_NS1I_6fusion15FusionCallbacksIS1M_NS1S_17LinearCombinationISI_fSI_fLNS_15FloatRoundStyleE2EEES1N_S1R_JEEENS4_5SM1004TMEM4LOAD26SM100_TMEM_LOAD_32dp32b64xENS4_13SM90_TMA_LOADENS15_INS16_ILi2ELi4ELi3EEES19_NSW_INS5_IJS1A_S1P_EEENS5_IJS1P_SC_EEEEEEENS4_39AutoVectorizingCopyWithAssumedAlignmentILi128EEENS4_14SM90_TMA_STOREES27_S29_S29_EEEvvEEEEvNT_6ParamsE --------------------------
	.section	.nv.constant0._ZN7cutlass13device_kernelINS_4gemm6kernel13GemmUniversalIN4cute5tupleIJiiiiEEENS1_10collective13CollectiveMmaINS1_35MainloopSm100TmaUmmaWarpSpecializedILi4ELi2ELi2ENS5_IJNS4_1CILi2EEESB_NSA_ILi1EEEEEEEENS5_IJNSA_ILi256EEESF_NSA_ILi128EEEEEENS_12float_e5m2_tENS5_IJlSC_lEEESI_SJ_NS4_8TiledMMAINS4_8MMA_AtomIJNS4_10MMA_TraitsINS4_25SM100_MMA_F8F6F4_2x1SM_SSEJSI_SI_fSF_SF_NS4_17integral_constantINS4_4UMMA5MajorELSQ_0EEESR_NSO_INSP_7ScaleInELSS_0EEEST_EEEEEENS4_6LayoutINS5_IJSC_SC_SC_EEENS5_IJNSA_ILi0EEESY_SY_EEEEENS5_IJNS4_10UnderscoreES11_S11_EEEEENS4_28SM100_TMA_2SM_LOAD_MULTICASTENS4_14ComposedLayoutINS4_7SwizzleILi3ELi4ELi3EEENS4_18smem_ptr_flag_bitsILi8EEENSW_INS5_IJNSA_ILi8EEESG_EEENS5_IJSG_SC_EEEEEEEvNS4_8identityENS4_18SM100_TMA_2SM_LOADES1E_vS1F_EENS_8epilogue10collective18CollectiveEpilogueINS1I_23Sm100TmaWarpSpecializedILi4ELi2ELi64ELb0ELb0EEEJNS5_IJSG_SF_SG_EEENS5_IJNSW_ISG_SC_EENSW_INSA_ILi64EEESC_EEEEESI_SJ_SI_SJ_NS1I_6fusion15FusionCallbacksIS1M_NS1S_17LinearCombinationISI_fSI_fLNS_15FloatRoundStyleE2EEES1N_S1R_JEEENS4_5SM1004TMEM4LOAD26SM100_TMEM_LOAD_32dp32b64xENS4_13SM90_TMA_LOADENS15_INS16_ILi2ELi4ELi3EEES19_NSW_INS5_IJS1A_S1P_EEENS5_IJS1P_SC_EEEEEEENS4_39AutoVectorizingCopyWithAssumedAlignmentILi128EEENS4_14SM90_TMA_STOREES27_S29_S29_EEEvvEEEEvNT_6ParamsE,"a",@progbits
	.sectionflags	@""
	.align	4
.nv.constant0._ZN7cutlass13device_kernelINS_4gemm6kernel13GemmUniversalIN4cute5tupleIJiiiiEEENS1_10collective13CollectiveMmaINS1_35MainloopSm100TmaUmmaWarpSpecializedILi4ELi2ELi2ENS5_IJNS4_1CILi2EEESB_NSA_ILi1EEEEEEEENS5_IJNSA_ILi256EEESF_NSA_ILi128EEEEEENS_12float_e5m2_tENS5_IJlSC_lEEESI_SJ_NS4_8TiledMMAINS4_8MMA_AtomIJNS4_10MMA_TraitsINS4_25SM100_MMA_F8F6F4_2x1SM_SSEJSI_SI_fSF_SF_NS4_17integral_constantINS4_4UMMA5MajorELSQ_0EEESR_NSO_INSP_7ScaleInELSS_0EEEST_EEEEEENS4_6LayoutINS5_IJSC_SC_SC_EEENS5_IJNSA_ILi0EEESY_SY_EEEEENS5_IJNS4_10UnderscoreES11_S11_EEEEENS4_28SM100_TMA_2SM_LOAD_MULTICASTENS4_14ComposedLayoutINS4_7SwizzleILi3ELi4ELi3EEENS4_18smem_ptr_flag_bitsILi8EEENSW_INS5_IJNSA_ILi8EEESG_EEENS5_IJSG_SC_EEEEEEEvNS4_8identityENS4_18SM100_TMA_2SM_LOADES1E_vS1F_EENS_8epilogue10collective18CollectiveEpilogueINS1I_23Sm100TmaWarpSpecializedILi4ELi2ELi64ELb0ELb0EEEJNS5_IJSG_SF_SG_EEENS5_IJNSW_ISG_SC_EENSW_INSA_ILi64EEESC_EEEEESI_SJ_SI_SJ_NS1I_6fusion15FusionCallbacksIS1M_NS1S_17LinearCombinationISI_fSI_fLNS_15FloatRoundStyleE2EEES1N_S1R_JEEENS4_5SM1004TMEM4LOAD26SM100_TMEM_LOAD_32dp32b64xENS4_13SM90_TMA_LOADENS15_INS16_ILi2ELi4ELi3EEES19_NSW_INS5_IJS1A_S1P_EEENS5_IJS1P_SC_EEEEEEENS4_39AutoVectorizingCopyWithAssumedAlignmentILi128EEENS4_14SM90_TMA_STOREES27_S29_S29_EEEvvEEEEvNT_6ParamsE:
	.zero		2944


//--------------------- SYMBOLS --------------------------

	.type		.nv.reservedSmem.offset0,@object
	.size		.nv.reservedSmem.offset0,0x4
	.type		.nv.reservedSmem.cap,@object
	.size		.nv.reservedSmem.cap,0x4
	.type		__assertfail,@function
